//
// Generated by NVIDIA NVVM Compiler
//
// Compiler Build ID: CL-36424714
// Cuda compilation tools, release 13.0, V13.0.88
// Based on NVVM 20.0.0
//

.version 9.0
.target sm_100
.address_size 64

// _ZZN36_GLOBAL__N__c875156d_4_k_cu_67a4eecb18softmax_fwd_kernelILi256EEEvPKfS2_PfiifbE12warp_buf_max has been demoted
// _ZZN36_GLOBAL__N__c875156d_4_k_cu_67a4eecb18softmax_fwd_kernelILi256EEEvPKfS2_PfiifbE9s_row_max has been demoted
// _ZZN36_GLOBAL__N__c875156d_4_k_cu_67a4eecb18softmax_fwd_kernelILi256EEEvPKfS2_PfiifbE12warp_buf_sum has been demoted
// _ZZN36_GLOBAL__N__c875156d_4_k_cu_67a4eecb18softmax_fwd_kernelILi256EEEvPKfS2_PfiifbE7s_denom has been demoted
// _ZZN36_GLOBAL__N__c875156d_4_k_cu_67a4eecb18softmax_bwd_kernelILi256EEEvPKfS2_PfiifbE8warp_buf has been demoted
// _ZZN36_GLOBAL__N__c875156d_4_k_cu_67a4eecb18softmax_bwd_kernelILi256EEEvPKfS2_PfiifbE5s_dot has been demoted
// _ZZN36_GLOBAL__N__c875156d_4_k_cu_67a4eecb18softmax_bwd_kernelILi256EEEvPKfS2_PfiifbE8warp_buf_0 has been demoted
// _ZZN36_GLOBAL__N__c875156d_4_k_cu_67a4eecb18softmax_bwd_kernelILi256EEEvPKfS2_PfiifbE8s_sum_dy has been demoted

.entry _ZN36_GLOBAL__N__c875156d_4_k_cu_67a4eecb18softmax_fwd_kernelILi256EEEvPKfS2_Pfiifb(
	.param .u64 .ptr .align 1 _ZN36_GLOBAL__N__c875156d_4_k_cu_67a4eecb18softmax_fwd_kernelILi256EEEvPKfS2_Pfiifb_param_0,
	.param .u64 .ptr .align 1 _ZN36_GLOBAL__N__c875156d_4_k_cu_67a4eecb18softmax_fwd_kernelILi256EEEvPKfS2_Pfiifb_param_1,
	.param .u64 .ptr .align 1 _ZN36_GLOBAL__N__c875156d_4_k_cu_67a4eecb18softmax_fwd_kernelILi256EEEvPKfS2_Pfiifb_param_2,
	.param .u32 _ZN36_GLOBAL__N__c875156d_4_k_cu_67a4eecb18softmax_fwd_kernelILi256EEEvPKfS2_Pfiifb_param_3,
	.param .u32 _ZN36_GLOBAL__N__c875156d_4_k_cu_67a4eecb18softmax_fwd_kernelILi256EEEvPKfS2_Pfiifb_param_4,
	.param .f32 _ZN36_GLOBAL__N__c875156d_4_k_cu_67a4eecb18softmax_fwd_kernelILi256EEEvPKfS2_Pfiifb_param_5,
	.param .u8 _ZN36_GLOBAL__N__c875156d_4_k_cu_67a4eecb18softmax_fwd_kernelILi256EEEvPKfS2_Pfiifb_param_6
)
{
	.reg .pred 	%p<89>;
	.reg .b16 	%rs<2>;
	.reg .b32 	%r<210>;
	.reg .b32 	%f<578>;
	.reg .b64 	%rd<143>;
	// demoted variable
	.shared .align 4 .b8 _ZZN36_GLOBAL__N__c875156d_4_k_cu_67a4eecb18softmax_fwd_kernelILi256EEEvPKfS2_PfiifbE12warp_buf_max[32];
	// demoted variable
	.shared .align 4 .f32 _ZZN36_GLOBAL__N__c875156d_4_k_cu_67a4eecb18softmax_fwd_kernelILi256EEEvPKfS2_PfiifbE9s_row_max;
	// demoted variable
	.shared .align 4 .b8 _ZZN36_GLOBAL__N__c875156d_4_k_cu_67a4eecb18softmax_fwd_kernelILi256EEEvPKfS2_PfiifbE12warp_buf_sum[32];
	// demoted variable
	.shared .align 4 .f32 _ZZN36_GLOBAL__N__c875156d_4_k_cu_67a4eecb18softmax_fwd_kernelILi256EEEvPKfS2_PfiifbE7s_denom;
	ld.param.u64 	%rd65, [_ZN36_GLOBAL__N__c875156d_4_k_cu_67a4eecb18softmax_fwd_kernelILi256EEEvPKfS2_Pfiifb_param_0];
	ld.param.u64 	%rd66, [_ZN36_GLOBAL__N__c875156d_4_k_cu_67a4eecb18softmax_fwd_kernelILi256EEEvPKfS2_Pfiifb_param_1];
	ld.param.u64 	%rd67, [_ZN36_GLOBAL__N__c875156d_4_k_cu_67a4eecb18softmax_fwd_kernelILi256EEEvPKfS2_Pfiifb_param_2];
	ld.param.u32 	%r75, [_ZN36_GLOBAL__N__c875156d_4_k_cu_67a4eecb18softmax_fwd_kernelILi256EEEvPKfS2_Pfiifb_param_3];
	ld.param.u32 	%r74, [_ZN36_GLOBAL__N__c875156d_4_k_cu_67a4eecb18softmax_fwd_kernelILi256EEEvPKfS2_Pfiifb_param_4];
	ld.param.f32 	%f52, [_ZN36_GLOBAL__N__c875156d_4_k_cu_67a4eecb18softmax_fwd_kernelILi256EEEvPKfS2_Pfiifb_param_5];
	ld.param.s8 	%rs1, [_ZN36_GLOBAL__N__c875156d_4_k_cu_67a4eecb18softmax_fwd_kernelILi256EEEvPKfS2_Pfiifb_param_6];
	cvta.to.global.u64 	%rd1, %rd66;
	mov.u32 	%r1, %ctaid.x;
	setp.ge.s32 	%p1, %r1, %r75;
	@%p1 bra 	$L__BB0_72;
	cvta.to.global.u64 	%rd2, %rd67;
	cvta.to.global.u64 	%rd3, %rd65;
	mul.lo.s32 	%r2, %r74, %r1;
	mov.u32 	%r205, %tid.x;
	setp.ge.s32 	%p2, %r205, %r74;
	mov.f32 	%f564, 0fFF800000;
	@%p2 bra 	$L__BB0_27;
	mul.wide.s32 	%rd68, %r2, 4;
	add.s64 	%rd4, %rd3, %rd68;
	setp.ne.s64 	%p3, %rd66, 0;
	@%p3 bra 	$L__BB0_15;
	not.b32 	%r80, %r205;
	add.s32 	%r81, %r74, %r80;
	shr.u32 	%r82, %r81, 8;
	add.s32 	%r4, %r82, 1;
	and.b32  	%r5, %r4, 15;
	setp.lt.u32 	%p12, %r81, 3840;
	mov.f32 	%f564, 0fFF800000;
	mov.u32 	%r186, %r205;
	@%p12 bra 	$L__BB0_6;
	and.b32  	%r83, %r4, 33554416;
	neg.s32 	%r184, %r83;
	mul.wide.u32 	%rd84, %r205, 4;
	add.s64 	%rd85, %rd68, %rd84;
	add.s64 	%rd86, %rd85, %rd3;
	add.s64 	%rd123, %rd86, 8192;
	mov.f32 	%f564, 0fFF800000;
	mov.u32 	%r186, %r205;
$L__BB0_5:
	.pragma "nounroll";
	ld.global.nc.f32 	%f203, [%rd123+-8192];
	mul.f32 	%f204, %f52, %f203;
	max.f32 	%f205, %f564, %f204;
	ld.global.nc.f32 	%f206, [%rd123+-7168];
	mul.f32 	%f207, %f52, %f206;
	max.f32 	%f208, %f205, %f207;
	ld.global.nc.f32 	%f209, [%rd123+-6144];
	mul.f32 	%f210, %f52, %f209;
	max.f32 	%f211, %f208, %f210;
	ld.global.nc.f32 	%f212, [%rd123+-5120];
	mul.f32 	%f213, %f52, %f212;
	max.f32 	%f214, %f211, %f213;
	ld.global.nc.f32 	%f215, [%rd123+-4096];
	mul.f32 	%f216, %f52, %f215;
	max.f32 	%f217, %f214, %f216;
	ld.global.nc.f32 	%f218, [%rd123+-3072];
	mul.f32 	%f219, %f52, %f218;
	max.f32 	%f220, %f217, %f219;
	ld.global.nc.f32 	%f221, [%rd123+-2048];
	mul.f32 	%f222, %f52, %f221;
	max.f32 	%f223, %f220, %f222;
	ld.global.nc.f32 	%f224, [%rd123+-1024];
	mul.f32 	%f225, %f52, %f224;
	max.f32 	%f226, %f223, %f225;
	ld.global.nc.f32 	%f227, [%rd123];
	mul.f32 	%f228, %f52, %f227;
	max.f32 	%f229, %f226, %f228;
	ld.global.nc.f32 	%f230, [%rd123+1024];
	mul.f32 	%f231, %f52, %f230;
	max.f32 	%f232, %f229, %f231;
	ld.global.nc.f32 	%f233, [%rd123+2048];
	mul.f32 	%f234, %f52, %f233;
	max.f32 	%f235, %f232, %f234;
	ld.global.nc.f32 	%f236, [%rd123+3072];
	mul.f32 	%f237, %f52, %f236;
	max.f32 	%f238, %f235, %f237;
	ld.global.nc.f32 	%f239, [%rd123+4096];
	mul.f32 	%f240, %f52, %f239;
	max.f32 	%f241, %f238, %f240;
	ld.global.nc.f32 	%f242, [%rd123+5120];
	mul.f32 	%f243, %f52, %f242;
	max.f32 	%f244, %f241, %f243;
	ld.global.nc.f32 	%f245, [%rd123+6144];
	mul.f32 	%f246, %f52, %f245;
	max.f32 	%f247, %f244, %f246;
	ld.global.nc.f32 	%f248, [%rd123+7168];
	mul.f32 	%f249, %f52, %f248;
	max.f32 	%f564, %f247, %f249;
	add.s32 	%r186, %r186, 4096;
	add.s32 	%r184, %r184, 16;
	add.s64 	%rd123, %rd123, 16384;
	setp.ne.s32 	%p13, %r184, 0;
	@%p13 bra 	$L__BB0_5;
$L__BB0_6:
	setp.eq.s32 	%p14, %r5, 0;
	@%p14 bra 	$L__BB0_27;
	and.b32  	%r12, %r4, 7;
	setp.lt.u32 	%p15, %r5, 8;
	@%p15 bra 	$L__BB0_9;
	mul.wide.u32 	%rd87, %r186, 4;
	add.s64 	%rd88, %rd4, %rd87;
	ld.global.nc.f32 	%f251, [%rd88];
	mul.f32 	%f252, %f52, %f251;
	max.f32 	%f253, %f564, %f252;
	ld.global.nc.f32 	%f254, [%rd88+1024];
	mul.f32 	%f255, %f52, %f254;
	max.f32 	%f256, %f253, %f255;
	ld.global.nc.f32 	%f257, [%rd88+2048];
	mul.f32 	%f258, %f52, %f257;
	max.f32 	%f259, %f256, %f258;
	ld.global.nc.f32 	%f260, [%rd88+3072];
	mul.f32 	%f261, %f52, %f260;
	max.f32 	%f262, %f259, %f261;
	ld.global.nc.f32 	%f263, [%rd88+4096];
	mul.f32 	%f264, %f52, %f263;
	max.f32 	%f265, %f262, %f264;
	ld.global.nc.f32 	%f266, [%rd88+5120];
	mul.f32 	%f267, %f52, %f266;
	max.f32 	%f268, %f265, %f267;
	ld.global.nc.f32 	%f269, [%rd88+6144];
	mul.f32 	%f270, %f52, %f269;
	max.f32 	%f271, %f268, %f270;
	ld.global.nc.f32 	%f272, [%rd88+7168];
	mul.f32 	%f273, %f52, %f272;
	max.f32 	%f564, %f271, %f273;
	add.s32 	%r186, %r186, 2048;
$L__BB0_9:
	setp.eq.s32 	%p16, %r12, 0;
	@%p16 bra 	$L__BB0_27;
	and.b32  	%r15, %r4, 3;
	setp.lt.u32 	%p17, %r12, 4;
	@%p17 bra 	$L__BB0_12;
	mul.wide.u32 	%rd89, %r186, 4;
	add.s64 	%rd90, %rd4, %rd89;
	ld.global.nc.f32 	%f275, [%rd90];
	mul.f32 	%f276, %f52, %f275;
	max.f32 	%f277, %f564, %f276;
	ld.global.nc.f32 	%f278, [%rd90+1024];
	mul.f32 	%f279, %f52, %f278;
	max.f32 	%f280, %f277, %f279;
	ld.global.nc.f32 	%f281, [%rd90+2048];
	mul.f32 	%f282, %f52, %f281;
	max.f32 	%f283, %f280, %f282;
	ld.global.nc.f32 	%f284, [%rd90+3072];
	mul.f32 	%f285, %f52, %f284;
	max.f32 	%f564, %f283, %f285;
	add.s32 	%r186, %r186, 1024;
$L__BB0_12:
	setp.eq.s32 	%p18, %r15, 0;
	@%p18 bra 	$L__BB0_27;
	mul.wide.u32 	%rd92, %r186, 4;
	add.s64 	%rd93, %rd68, %rd92;
	add.s64 	%rd124, %rd3, %rd93;
	neg.s32 	%r189, %r15;
$L__BB0_14:
	.pragma "nounroll";
	ld.global.nc.f32 	%f286, [%rd124];
	mul.f32 	%f287, %f52, %f286;
	max.f32 	%f564, %f564, %f287;
	add.s64 	%rd124, %rd124, 1024;
	add.s32 	%r189, %r189, 1;
	setp.eq.s32 	%p19, %r189, 0;
	@%p19 bra 	$L__BB0_27;
	bra.uni 	$L__BB0_14;
$L__BB0_15:
	not.b32 	%r76, %r205;
	add.s32 	%r77, %r74, %r76;
	shr.u32 	%r78, %r77, 8;
	add.s32 	%r21, %r78, 1;
	and.b32  	%r22, %r21, 15;
	setp.lt.u32 	%p4, %r77, 3840;
	mov.f32 	%f564, 0fFF800000;
	mov.u32 	%r195, %r205;
	@%p4 bra 	$L__BB0_18;
	and.b32  	%r79, %r21, 33554416;
	neg.s32 	%r194, %r79;
	mul.wide.u32 	%rd70, %r205, 4;
	add.s64 	%rd71, %rd68, %rd70;
	add.s64 	%rd72, %rd71, %rd3;
	add.s64 	%rd128, %rd72, 8192;
	add.s64 	%rd73, %rd70, %rd1;
	add.s64 	%rd127, %rd73, 8192;
	mov.f32 	%f564, 0fFF800000;
	mov.u32 	%r195, %r205;
$L__BB0_17:
	.pragma "nounroll";
	ld.global.nc.f32 	%f57, [%rd128+-8192];
	ld.global.nc.f32 	%f58, [%rd127+-8192];
	add.f32 	%f59, %f57, %f58;
	mul.f32 	%f60, %f52, %f59;
	max.f32 	%f61, %f564, %f60;
	ld.global.nc.f32 	%f62, [%rd128+-7168];
	ld.global.nc.f32 	%f63, [%rd127+-7168];
	add.f32 	%f64, %f62, %f63;
	mul.f32 	%f65, %f52, %f64;
	max.f32 	%f66, %f61, %f65;
	ld.global.nc.f32 	%f67, [%rd128+-6144];
	ld.global.nc.f32 	%f68, [%rd127+-6144];
	add.f32 	%f69, %f67, %f68;
	mul.f32 	%f70, %f52, %f69;
	max.f32 	%f71, %f66, %f70;
	ld.global.nc.f32 	%f72, [%rd128+-5120];
	ld.global.nc.f32 	%f73, [%rd127+-5120];
	add.f32 	%f74, %f72, %f73;
	mul.f32 	%f75, %f52, %f74;
	max.f32 	%f76, %f71, %f75;
	ld.global.nc.f32 	%f77, [%rd128+-4096];
	ld.global.nc.f32 	%f78, [%rd127+-4096];
	add.f32 	%f79, %f77, %f78;
	mul.f32 	%f80, %f52, %f79;
	max.f32 	%f81, %f76, %f80;
	ld.global.nc.f32 	%f82, [%rd128+-3072];
	ld.global.nc.f32 	%f83, [%rd127+-3072];
	add.f32 	%f84, %f82, %f83;
	mul.f32 	%f85, %f52, %f84;
	max.f32 	%f86, %f81, %f85;
	ld.global.nc.f32 	%f87, [%rd128+-2048];
	ld.global.nc.f32 	%f88, [%rd127+-2048];
	add.f32 	%f89, %f87, %f88;
	mul.f32 	%f90, %f52, %f89;
	max.f32 	%f91, %f86, %f90;
	ld.global.nc.f32 	%f92, [%rd128+-1024];
	ld.global.nc.f32 	%f93, [%rd127+-1024];
	add.f32 	%f94, %f92, %f93;
	mul.f32 	%f95, %f52, %f94;
	max.f32 	%f96, %f91, %f95;
	ld.global.nc.f32 	%f97, [%rd128];
	ld.global.nc.f32 	%f98, [%rd127];
	add.f32 	%f99, %f97, %f98;
	mul.f32 	%f100, %f52, %f99;
	max.f32 	%f101, %f96, %f100;
	ld.global.nc.f32 	%f102, [%rd128+1024];
	ld.global.nc.f32 	%f103, [%rd127+1024];
	add.f32 	%f104, %f102, %f103;
	mul.f32 	%f105, %f52, %f104;
	max.f32 	%f106, %f101, %f105;
	ld.global.nc.f32 	%f107, [%rd128+2048];
	ld.global.nc.f32 	%f108, [%rd127+2048];
	add.f32 	%f109, %f107, %f108;
	mul.f32 	%f110, %f52, %f109;
	max.f32 	%f111, %f106, %f110;
	ld.global.nc.f32 	%f112, [%rd128+3072];
	ld.global.nc.f32 	%f113, [%rd127+3072];
	add.f32 	%f114, %f112, %f113;
	mul.f32 	%f115, %f52, %f114;
	max.f32 	%f116, %f111, %f115;
	ld.global.nc.f32 	%f117, [%rd128+4096];
	ld.global.nc.f32 	%f118, [%rd127+4096];
	add.f32 	%f119, %f117, %f118;
	mul.f32 	%f120, %f52, %f119;
	max.f32 	%f121, %f116, %f120;
	ld.global.nc.f32 	%f122, [%rd128+5120];
	ld.global.nc.f32 	%f123, [%rd127+5120];
	add.f32 	%f124, %f122, %f123;
	mul.f32 	%f125, %f52, %f124;
	max.f32 	%f126, %f121, %f125;
	ld.global.nc.f32 	%f127, [%rd128+6144];
	ld.global.nc.f32 	%f128, [%rd127+6144];
	add.f32 	%f129, %f127, %f128;
	mul.f32 	%f130, %f52, %f129;
	max.f32 	%f131, %f126, %f130;
	ld.global.nc.f32 	%f132, [%rd128+7168];
	ld.global.nc.f32 	%f133, [%rd127+7168];
	add.f32 	%f134, %f132, %f133;
	mul.f32 	%f135, %f52, %f134;
	max.f32 	%f564, %f131, %f135;
	add.s32 	%r195, %r195, 4096;
	add.s32 	%r194, %r194, 16;
	add.s64 	%rd128, %rd128, 16384;
	add.s64 	%rd127, %rd127, 16384;
	setp.eq.s32 	%p5, %r194, 0;
	@%p5 bra 	$L__BB0_18;
	bra.uni 	$L__BB0_17;
$L__BB0_18:
	setp.eq.s32 	%p6, %r22, 0;
	@%p6 bra 	$L__BB0_27;
	and.b32  	%r25, %r21, 7;
	setp.lt.u32 	%p7, %r22, 8;
	@%p7 bra 	$L__BB0_21;
	mul.wide.u32 	%rd74, %r195, 4;
	add.s64 	%rd75, %rd4, %rd74;
	ld.global.nc.f32 	%f137, [%rd75];
	add.s64 	%rd76, %rd1, %rd74;
	ld.global.nc.f32 	%f138, [%rd76];
	add.f32 	%f139, %f137, %f138;
	mul.f32 	%f140, %f52, %f139;
	max.f32 	%f141, %f564, %f140;
	ld.global.nc.f32 	%f142, [%rd75+1024];
	ld.global.nc.f32 	%f143, [%rd76+1024];
	add.f32 	%f144, %f142, %f143;
	mul.f32 	%f145, %f52, %f144;
	max.f32 	%f146, %f141, %f145;
	ld.global.nc.f32 	%f147, [%rd75+2048];
	ld.global.nc.f32 	%f148, [%rd76+2048];
	add.f32 	%f149, %f147, %f148;
	mul.f32 	%f150, %f52, %f149;
	max.f32 	%f151, %f146, %f150;
	ld.global.nc.f32 	%f152, [%rd75+3072];
	ld.global.nc.f32 	%f153, [%rd76+3072];
	add.f32 	%f154, %f152, %f153;
	mul.f32 	%f155, %f52, %f154;
	max.f32 	%f156, %f151, %f155;
	ld.global.nc.f32 	%f157, [%rd75+4096];
	ld.global.nc.f32 	%f158, [%rd76+4096];
	add.f32 	%f159, %f157, %f158;
	mul.f32 	%f160, %f52, %f159;
	max.f32 	%f161, %f156, %f160;
	ld.global.nc.f32 	%f162, [%rd75+5120];
	ld.global.nc.f32 	%f163, [%rd76+5120];
	add.f32 	%f164, %f162, %f163;
	mul.f32 	%f165, %f52, %f164;
	max.f32 	%f166, %f161, %f165;
	ld.global.nc.f32 	%f167, [%rd75+6144];
	ld.global.nc.f32 	%f168, [%rd76+6144];
	add.f32 	%f169, %f167, %f168;
	mul.f32 	%f170, %f52, %f169;
	max.f32 	%f171, %f166, %f170;
	ld.global.nc.f32 	%f172, [%rd75+7168];
	ld.global.nc.f32 	%f173, [%rd76+7168];
	add.f32 	%f174, %f172, %f173;
	mul.f32 	%f175, %f52, %f174;
	max.f32 	%f564, %f171, %f175;
	add.s32 	%r195, %r195, 2048;
$L__BB0_21:
	setp.eq.s32 	%p8, %r25, 0;
	@%p8 bra 	$L__BB0_27;
	and.b32  	%r28, %r21, 3;
	setp.lt.u32 	%p9, %r25, 4;
	@%p9 bra 	$L__BB0_24;
	mul.wide.u32 	%rd77, %r195, 4;
	add.s64 	%rd78, %rd4, %rd77;
	ld.global.nc.f32 	%f177, [%rd78];
	add.s64 	%rd79, %rd1, %rd77;
	ld.global.nc.f32 	%f178, [%rd79];
	add.f32 	%f179, %f177, %f178;
	mul.f32 	%f180, %f52, %f179;
	max.f32 	%f181, %f564, %f180;
	ld.global.nc.f32 	%f182, [%rd78+1024];
	ld.global.nc.f32 	%f183, [%rd79+1024];
	add.f32 	%f184, %f182, %f183;
	mul.f32 	%f185, %f52, %f184;
	max.f32 	%f186, %f181, %f185;
	ld.global.nc.f32 	%f187, [%rd78+2048];
	ld.global.nc.f32 	%f188, [%rd79+2048];
	add.f32 	%f189, %f187, %f188;
	mul.f32 	%f190, %f52, %f189;
	max.f32 	%f191, %f186, %f190;
	ld.global.nc.f32 	%f192, [%rd78+3072];
	ld.global.nc.f32 	%f193, [%rd79+3072];
	add.f32 	%f194, %f192, %f193;
	mul.f32 	%f195, %f52, %f194;
	max.f32 	%f564, %f191, %f195;
	add.s32 	%r195, %r195, 1024;
$L__BB0_24:
	setp.eq.s32 	%p10, %r28, 0;
	@%p10 bra 	$L__BB0_27;
	mul.wide.u32 	%rd80, %r195, 4;
	add.s64 	%rd126, %rd1, %rd80;
	add.s64 	%rd82, %rd68, %rd80;
	add.s64 	%rd125, %rd3, %rd82;
	neg.s32 	%r193, %r28;
$L__BB0_26:
	.pragma "nounroll";
	ld.global.nc.f32 	%f196, [%rd125];
	ld.global.nc.f32 	%f197, [%rd126];
	add.f32 	%f198, %f196, %f197;
	mul.f32 	%f199, %f52, %f198;
	max.f32 	%f564, %f564, %f199;
	add.s64 	%rd126, %rd126, 1024;
	add.s64 	%rd125, %rd125, 1024;
	add.s32 	%r193, %r193, 1;
	setp.eq.s32 	%p11, %r193, 0;
	@%p11 bra 	$L__BB0_27;
	bra.uni 	$L__BB0_26;
$L__BB0_27:
	mov.b32 	%r84, %f564;
	shfl.sync.down.b32	%r85|%p20, %r84, 16, 31, -1;
	mov.b32 	%f288, %r85;
	max.f32 	%f289, %f564, %f288;
	mov.b32 	%r86, %f289;
	shfl.sync.down.b32	%r87|%p21, %r86, 8, 31, -1;
	mov.b32 	%f290, %r87;
	max.f32 	%f291, %f289, %f290;
	mov.b32 	%r88, %f291;
	shfl.sync.down.b32	%r89|%p22, %r88, 4, 31, -1;
	mov.b32 	%f292, %r89;
	max.f32 	%f293, %f291, %f292;
	mov.b32 	%r90, %f293;
	shfl.sync.down.b32	%r91|%p23, %r90, 2, 31, -1;
	mov.b32 	%f294, %r91;
	max.f32 	%f295, %f293, %f294;
	mov.b32 	%r92, %f295;
	shfl.sync.down.b32	%r93|%p24, %r92, 1, 31, -1;
	mov.b32 	%f296, %r93;
	max.f32 	%f26, %f295, %f296;
	shr.u32 	%r38, %r205, 5;
	and.b32  	%r39, %r205, 31;
	setp.ne.s32 	%p25, %r39, 0;
	@%p25 bra 	$L__BB0_29;
	shl.b32 	%r94, %r38, 2;
	mov.u32 	%r95, _ZZN36_GLOBAL__N__c875156d_4_k_cu_67a4eecb18softmax_fwd_kernelILi256EEEvPKfS2_PfiifbE12warp_buf_max;
	add.s32 	%r96, %r95, %r94;
	st.shared.f32 	[%r96], %f26;
$L__BB0_29:
	bar.sync 	0;
	setp.gt.u32 	%p26, %r205, 31;
	mov.f32 	%f566, 0fFF800000;
	@%p26 bra 	$L__BB0_33;
	setp.gt.u32 	%p27, %r205, 7;
	mov.f32 	%f565, 0fFF800000;
	@%p27 bra 	$L__BB0_32;
	shl.b32 	%r97, %r205, 2;
	mov.u32 	%r98, _ZZN36_GLOBAL__N__c875156d_4_k_cu_67a4eecb18softmax_fwd_kernelILi256EEEvPKfS2_PfiifbE12warp_buf_max;
	add.s32 	%r99, %r98, %r97;
	ld.shared.f32 	%f565, [%r99];
$L__BB0_32:
	mov.b32 	%r100, %f565;
	shfl.sync.down.b32	%r101|%p28, %r100, 16, 31, -1;
	mov.b32 	%f299, %r101;
	max.f32 	%f300, %f565, %f299;
	mov.b32 	%r102, %f300;
	shfl.sync.down.b32	%r103|%p29, %r102, 8, 31, -1;
	mov.b32 	%f301, %r103;
	max.f32 	%f302, %f300, %f301;
	mov.b32 	%r104, %f302;
	shfl.sync.down.b32	%r105|%p30, %r104, 4, 31, -1;
	mov.b32 	%f303, %r105;
	max.f32 	%f304, %f302, %f303;
	mov.b32 	%r106, %f304;
	shfl.sync.down.b32	%r107|%p31, %r106, 2, 31, -1;
	mov.b32 	%f305, %r107;
	max.f32 	%f306, %f304, %f305;
	mov.b32 	%r108, %f306;
	shfl.sync.down.b32	%r109|%p32, %r108, 1, 31, -1;
	mov.b32 	%f307, %r109;
	max.f32 	%f308, %f306, %f307;
	setp.eq.s32 	%p33, %r205, 0;
	selp.f32 	%f566, %f308, 0fFF800000, %p33;
$L__BB0_33:
	bar.sync 	0;
	setp.ne.s32 	%p34, %r205, 0;
	@%p34 bra 	$L__BB0_35;
	st.shared.f32 	[_ZZN36_GLOBAL__N__c875156d_4_k_cu_67a4eecb18softmax_fwd_kernelILi256EEEvPKfS2_PfiifbE9s_row_max], %f566;
$L__BB0_35:
	setp.ge.s32 	%p35, %r205, %r74;
	bar.sync 	0;
	mov.f32 	%f575, 0f00000000;
	ld.shared.f32 	%f31, [_ZZN36_GLOBAL__N__c875156d_4_k_cu_67a4eecb18softmax_fwd_kernelILi256EEEvPKfS2_PfiifbE9s_row_max];
	@%p35 bra 	$L__BB0_49;
	setp.ne.s64 	%p36, %rd66, 0;
	@%p36 bra 	$L__BB0_43;
	not.b32 	%r115, %r205;
	add.s32 	%r40, %r74, %r115;
	and.b32  	%r116, %r40, 768;
	setp.eq.s32 	%p41, %r116, 768;
	mov.f32 	%f575, 0f00000000;
	mov.u32 	%r198, %r205;
	@%p41 bra 	$L__BB0_40;
	mul.wide.s32 	%rd102, %r2, 4;
	mul.wide.u32 	%rd103, %r205, 4;
	add.s64 	%rd104, %rd102, %rd103;
	add.s64 	%rd130, %rd2, %rd104;
	add.s64 	%rd129, %rd3, %rd104;
	shr.u32 	%r117, %r40, 8;
	add.s32 	%r118, %r117, 1;
	and.b32  	%r119, %r118, 3;
	neg.s32 	%r196, %r119;
	mov.f32 	%f575, 0f00000000;
	mov.u32 	%r198, %r205;
$L__BB0_39:
	.pragma "nounroll";
	ld.global.nc.f32 	%f354, [%rd129];
	mul.f32 	%f355, %f52, %f354;
	sub.f32 	%f356, %f355, %f31;
	mul.f32 	%f357, %f356, 0f3FB8AA3B;
	ex2.approx.f32 	%f358, %f357;
	st.global.f32 	[%rd130], %f358;
	add.f32 	%f575, %f575, %f358;
	add.s32 	%r198, %r198, 256;
	add.s64 	%rd130, %rd130, 1024;
	add.s64 	%rd129, %rd129, 1024;
	add.s32 	%r196, %r196, 1;
	setp.ne.s32 	%p42, %r196, 0;
	@%p42 bra 	$L__BB0_39;
$L__BB0_40:
	setp.lt.u32 	%p43, %r40, 768;
	@%p43 bra 	$L__BB0_49;
	mul.wide.s32 	%rd105, %r2, 4;
	mul.wide.u32 	%rd106, %r198, 4;
	add.s64 	%rd107, %rd105, %rd106;
	add.s64 	%rd108, %rd107, 2048;
	add.s64 	%rd132, %rd3, %rd108;
	add.s64 	%rd131, %rd2, %rd108;
$L__BB0_42:
	ld.global.nc.f32 	%f359, [%rd132+-2048];
	mul.f32 	%f360, %f52, %f359;
	sub.f32 	%f361, %f360, %f31;
	mul.f32 	%f362, %f361, 0f3FB8AA3B;
	ex2.approx.f32 	%f363, %f362;
	st.global.f32 	[%rd131+-2048], %f363;
	add.f32 	%f364, %f575, %f363;
	ld.global.nc.f32 	%f365, [%rd132+-1024];
	mul.f32 	%f366, %f52, %f365;
	sub.f32 	%f367, %f366, %f31;
	mul.f32 	%f368, %f367, 0f3FB8AA3B;
	ex2.approx.f32 	%f369, %f368;
	st.global.f32 	[%rd131+-1024], %f369;
	add.f32 	%f370, %f364, %f369;
	ld.global.nc.f32 	%f371, [%rd132];
	mul.f32 	%f372, %f52, %f371;
	sub.f32 	%f373, %f372, %f31;
	mul.f32 	%f374, %f373, 0f3FB8AA3B;
	ex2.approx.f32 	%f375, %f374;
	st.global.f32 	[%rd131], %f375;
	add.f32 	%f376, %f370, %f375;
	ld.global.nc.f32 	%f377, [%rd132+1024];
	mul.f32 	%f378, %f52, %f377;
	sub.f32 	%f379, %f378, %f31;
	mul.f32 	%f380, %f379, 0f3FB8AA3B;
	ex2.approx.f32 	%f381, %f380;
	st.global.f32 	[%rd131+1024], %f381;
	add.f32 	%f575, %f376, %f381;
	add.s32 	%r198, %r198, 1024;
	add.s64 	%rd132, %rd132, 4096;
	add.s64 	%rd131, %rd131, 4096;
	setp.lt.s32 	%p44, %r198, %r74;
	@%p44 bra 	$L__BB0_42;
	bra.uni 	$L__BB0_49;
$L__BB0_43:
	not.b32 	%r110, %r205;
	add.s32 	%r49, %r74, %r110;
	and.b32  	%r111, %r49, 768;
	setp.eq.s32 	%p37, %r111, 768;
	mov.f32 	%f575, 0f00000000;
	mov.u32 	%r202, %r205;
	@%p37 bra 	$L__BB0_46;
	mul.wide.s32 	%rd94, %r2, 4;
	mul.wide.u32 	%rd95, %r205, 4;
	add.s64 	%rd96, %rd94, %rd95;
	add.s64 	%rd135, %rd2, %rd96;
	add.s64 	%rd134, %rd1, %rd95;
	add.s64 	%rd133, %rd3, %rd96;
	shr.u32 	%r112, %r49, 8;
	add.s32 	%r113, %r112, 1;
	and.b32  	%r114, %r113, 3;
	neg.s32 	%r200, %r114;
	mov.f32 	%f575, 0f00000000;
	mov.u32 	%r202, %r205;
$L__BB0_45:
	.pragma "nounroll";
	ld.global.nc.f32 	%f313, [%rd133];
	ld.global.nc.f32 	%f314, [%rd134];
	add.f32 	%f315, %f313, %f314;
	mul.f32 	%f316, %f52, %f315;
	sub.f32 	%f317, %f316, %f31;
	mul.f32 	%f318, %f317, 0f3FB8AA3B;
	ex2.approx.f32 	%f319, %f318;
	st.global.f32 	[%rd135], %f319;
	add.f32 	%f575, %f575, %f319;
	add.s32 	%r202, %r202, 256;
	add.s64 	%rd135, %rd135, 1024;
	add.s64 	%rd134, %rd134, 1024;
	add.s64 	%rd133, %rd133, 1024;
	add.s32 	%r200, %r200, 1;
	setp.ne.s32 	%p38, %r200, 0;
	@%p38 bra 	$L__BB0_45;
$L__BB0_46:
	setp.lt.u32 	%p39, %r49, 768;
	@%p39 bra 	$L__BB0_49;
	mul.wide.s32 	%rd97, %r2, 4;
	mul.wide.u32 	%rd98, %r202, 4;
	add.s64 	%rd99, %rd97, %rd98;
	add.s64 	%rd100, %rd99, 2048;
	add.s64 	%rd138, %rd3, %rd100;
	add.s64 	%rd101, %rd98, %rd1;
	add.s64 	%rd137, %rd101, 2048;
	add.s64 	%rd136, %rd2, %rd100;
$L__BB0_48:
	ld.global.nc.f32 	%f320, [%rd138+-2048];
	ld.global.nc.f32 	%f321, [%rd137+-2048];
	add.f32 	%f322, %f320, %f321;
	mul.f32 	%f323, %f52, %f322;
	sub.f32 	%f324, %f323, %f31;
	mul.f32 	%f325, %f324, 0f3FB8AA3B;
	ex2.approx.f32 	%f326, %f325;
	st.global.f32 	[%rd136+-2048], %f326;
	add.f32 	%f327, %f575, %f326;
	ld.global.nc.f32 	%f328, [%rd138+-1024];
	ld.global.nc.f32 	%f329, [%rd137+-1024];
	add.f32 	%f330, %f328, %f329;
	mul.f32 	%f331, %f52, %f330;
	sub.f32 	%f332, %f331, %f31;
	mul.f32 	%f333, %f332, 0f3FB8AA3B;
	ex2.approx.f32 	%f334, %f333;
	st.global.f32 	[%rd136+-1024], %f334;
	add.f32 	%f335, %f327, %f334;
	ld.global.nc.f32 	%f336, [%rd138];
	ld.global.nc.f32 	%f337, [%rd137];
	add.f32 	%f338, %f336, %f337;
	mul.f32 	%f339, %f52, %f338;
	sub.f32 	%f340, %f339, %f31;
	mul.f32 	%f341, %f340, 0f3FB8AA3B;
	ex2.approx.f32 	%f342, %f341;
	st.global.f32 	[%rd136], %f342;
	add.f32 	%f343, %f335, %f342;
	ld.global.nc.f32 	%f344, [%rd138+1024];
	ld.global.nc.f32 	%f345, [%rd137+1024];
	add.f32 	%f346, %f344, %f345;
	mul.f32 	%f347, %f52, %f346;
	sub.f32 	%f348, %f347, %f31;
	mul.f32 	%f349, %f348, 0f3FB8AA3B;
	ex2.approx.f32 	%f350, %f349;
	st.global.f32 	[%rd136+1024], %f350;
	add.f32 	%f575, %f343, %f350;
	add.s32 	%r202, %r202, 1024;
	add.s64 	%rd138, %rd138, 4096;
	add.s64 	%rd137, %rd137, 4096;
	add.s64 	%rd136, %rd136, 4096;
	setp.lt.s32 	%p40, %r202, %r74;
	@%p40 bra 	$L__BB0_48;
$L__BB0_49:
	setp.ne.s32 	%p45, %r39, 0;
	mov.b32 	%r120, %f575;
	shfl.sync.down.b32	%r121|%p46, %r120, 16, 31, -1;
	mov.b32 	%f382, %r121;
	add.f32 	%f383, %f575, %f382;
	mov.b32 	%r122, %f383;
	shfl.sync.down.b32	%r123|%p47, %r122, 8, 31, -1;
	mov.b32 	%f384, %r123;
	add.f32 	%f385, %f383, %f384;
	mov.b32 	%r124, %f385;
	shfl.sync.down.b32	%r125|%p48, %r124, 4, 31, -1;
	mov.b32 	%f386, %r125;
	add.f32 	%f387, %f385, %f386;
	mov.b32 	%r126, %f387;
	shfl.sync.down.b32	%r127|%p49, %r126, 2, 31, -1;
	mov.b32 	%f388, %r127;
	add.f32 	%f389, %f387, %f388;
	mov.b32 	%r128, %f389;
	shfl.sync.down.b32	%r129|%p50, %r128, 1, 31, -1;
	mov.b32 	%f390, %r129;
	add.f32 	%f45, %f389, %f390;
	@%p45 bra 	$L__BB0_51;
	shl.b32 	%r130, %r38, 2;
	mov.u32 	%r131, _ZZN36_GLOBAL__N__c875156d_4_k_cu_67a4eecb18softmax_fwd_kernelILi256EEEvPKfS2_PfiifbE12warp_buf_sum;
	add.s32 	%r132, %r131, %r130;
	st.shared.f32 	[%r132], %f45;
$L__BB0_51:
	setp.gt.u32 	%p51, %r205, 31;
	bar.sync 	0;
	mov.f32 	%f577, 0f00000000;
	@%p51 bra 	$L__BB0_55;
	setp.gt.u32 	%p52, %r205, 7;
	mov.f32 	%f576, 0f00000000;
	@%p52 bra 	$L__BB0_54;
	shl.b32 	%r133, %r205, 2;
	mov.u32 	%r134, _ZZN36_GLOBAL__N__c875156d_4_k_cu_67a4eecb18softmax_fwd_kernelILi256EEEvPKfS2_PfiifbE12warp_buf_sum;
	add.s32 	%r135, %r134, %r133;
	ld.shared.f32 	%f576, [%r135];
$L__BB0_54:
	setp.eq.s32 	%p53, %r205, 0;
	mov.b32 	%r136, %f576;
	shfl.sync.down.b32	%r137|%p54, %r136, 16, 31, -1;
	mov.b32 	%f393, %r137;
	add.f32 	%f394, %f576, %f393;
	mov.b32 	%r138, %f394;
	shfl.sync.down.b32	%r139|%p55, %r138, 8, 31, -1;
	mov.b32 	%f395, %r139;
	add.f32 	%f396, %f394, %f395;
	mov.b32 	%r140, %f396;
	shfl.sync.down.b32	%r141|%p56, %r140, 4, 31, -1;
	mov.b32 	%f397, %r141;
	add.f32 	%f398, %f396, %f397;
	mov.b32 	%r142, %f398;
	shfl.sync.down.b32	%r143|%p57, %r142, 2, 31, -1;
	mov.b32 	%f399, %r143;
	add.f32 	%f400, %f398, %f399;
	mov.b32 	%r144, %f400;
	shfl.sync.down.b32	%r145|%p58, %r144, 1, 31, -1;
	mov.b32 	%f401, %r145;
	add.f32 	%f402, %f400, %f401;
	selp.f32 	%f577, %f402, 0f00000000, %p53;
$L__BB0_55:
	setp.ne.s32 	%p59, %r205, 0;
	bar.sync 	0;
	@%p59 bra 	$L__BB0_57;
	st.shared.f32 	[_ZZN36_GLOBAL__N__c875156d_4_k_cu_67a4eecb18softmax_fwd_kernelILi256EEEvPKfS2_PfiifbE7s_denom], %f577;
$L__BB0_57:
	bar.sync 	0;
	ld.shared.f32 	%f50, [_ZZN36_GLOBAL__N__c875156d_4_k_cu_67a4eecb18softmax_fwd_kernelILi256EEEvPKfS2_PfiifbE7s_denom];
	setp.ne.s16 	%p60, %rs1, 0;
	@%p60 bra 	$L__BB0_65;
	setp.ge.s32 	%p84, %r205, %r74;
	@%p84 bra 	$L__BB0_72;
	not.b32 	%r177, %r205;
	add.s32 	%r58, %r74, %r177;
	and.b32  	%r178, %r58, 768;
	setp.eq.s32 	%p85, %r178, 768;
	@%p85 bra 	$L__BB0_62;
	shr.u32 	%r179, %r58, 8;
	add.s32 	%r180, %r179, 1;
	and.b32  	%r181, %r180, 3;
	mul.wide.s32 	%rd116, %r2, 4;
	mul.wide.u32 	%rd117, %r205, 4;
	add.s64 	%rd118, %rd116, %rd117;
	add.s64 	%rd139, %rd2, %rd118;
	neg.s32 	%r204, %r181;
	shl.b32 	%r182, %r180, 8;
	and.b32  	%r183, %r182, 768;
	add.s32 	%r205, %r205, %r183;
$L__BB0_61:
	.pragma "nounroll";
	ld.global.f32 	%f538, [%rd139];
	div.rn.f32 	%f539, %f538, %f50;
	st.global.f32 	[%rd139], %f539;
	add.s64 	%rd139, %rd139, 1024;
	add.s32 	%r204, %r204, 1;
	setp.ne.s32 	%p86, %r204, 0;
	@%p86 bra 	$L__BB0_61;
$L__BB0_62:
	setp.lt.u32 	%p87, %r58, 768;
	@%p87 bra 	$L__BB0_72;
	mul.wide.s32 	%rd119, %r2, 4;
	mul.wide.u32 	%rd120, %r205, 4;
	add.s64 	%rd121, %rd119, %rd120;
	add.s64 	%rd122, %rd121, %rd2;
	add.s64 	%rd140, %rd122, 2048;
$L__BB0_64:
	ld.global.f32 	%f540, [%rd140+-2048];
	div.rn.f32 	%f541, %f540, %f50;
	st.global.f32 	[%rd140+-2048], %f541;
	ld.global.f32 	%f542, [%rd140+-1024];
	div.rn.f32 	%f543, %f542, %f50;
	st.global.f32 	[%rd140+-1024], %f543;
	ld.global.f32 	%f544, [%rd140];
	div.rn.f32 	%f545, %f544, %f50;
	st.global.f32 	[%rd140], %f545;
	ld.global.f32 	%f546, [%rd140+1024];
	div.rn.f32 	%f547, %f546, %f50;
	st.global.f32 	[%rd140+1024], %f547;
	add.s32 	%r205, %r205, 1024;
	add.s64 	%rd140, %rd140, 4096;
	setp.lt.s32 	%p88, %r205, %r74;
	@%p88 bra 	$L__BB0_64;
	bra.uni 	$L__BB0_72;
$L__BB0_65:
	setp.ge.s32 	%p61, %r205, %r74;
	setp.lt.f32 	%p62, %f50, 0f00800000;
	mul.f32 	%f403, %f50, 0f4B000000;
	selp.f32 	%f404, %f403, %f50, %p62;
	selp.f32 	%f405, 0fC1B80000, 0f00000000, %p62;
	mov.b32 	%r146, %f404;
	add.s32 	%r147, %r146, -1059760811;
	and.b32  	%r148, %r147, -8388608;
	sub.s32 	%r149, %r146, %r148;
	mov.b32 	%f406, %r149;
	cvt.rn.f32.s32 	%f407, %r148;
	fma.rn.f32 	%f408, %f407, 0f34000000, %f405;
	add.f32 	%f409, %f406, 0fBF800000;
	fma.rn.f32 	%f410, %f409, 0fBE055027, 0f3E1039F6;
	fma.rn.f32 	%f411, %f410, %f409, 0fBDF8CDCC;
	fma.rn.f32 	%f412, %f411, %f409, 0f3E0F2955;
	fma.rn.f32 	%f413, %f412, %f409, 0fBE2AD8B9;
	fma.rn.f32 	%f414, %f413, %f409, 0f3E4CED0B;
	fma.rn.f32 	%f415, %f414, %f409, 0fBE7FFF22;
	fma.rn.f32 	%f416, %f415, %f409, 0f3EAAAA78;
	fma.rn.f32 	%f417, %f416, %f409, 0fBF000000;
	mul.f32 	%f418, %f409, %f417;
	fma.rn.f32 	%f419, %f418, %f409, %f409;
	fma.rn.f32 	%f420, %f408, 0f3F317218, %f419;
	setp.gt.u32 	%p63, %r146, 2139095039;
	fma.rn.f32 	%f421, %f404, 0f7F800000, 0f7F800000;
	selp.f32 	%f422, %f421, %f420, %p63;
	setp.eq.f32 	%p64, %f404, 0f00000000;
	selp.f32 	%f51, 0fFF800000, %f422, %p64;
	@%p61 bra 	$L__BB0_72;
	not.b32 	%r150, %r205;
	add.s32 	%r66, %r74, %r150;
	and.b32  	%r151, %r66, 768;
	setp.eq.s32 	%p65, %r151, 768;
	@%p65 bra 	$L__BB0_69;
	shr.u32 	%r152, %r66, 8;
	add.s32 	%r153, %r152, 1;
	and.b32  	%r154, %r153, 3;
	mul.wide.s32 	%rd109, %r2, 4;
	mul.wide.u32 	%rd110, %r205, 4;
	add.s64 	%rd111, %rd109, %rd110;
	add.s64 	%rd141, %rd2, %rd111;
	neg.s32 	%r207, %r154;
	shl.b32 	%r155, %r153, 8;
	and.b32  	%r156, %r155, 768;
	add.s32 	%r205, %r205, %r156;
$L__BB0_68:
	.pragma "nounroll";
	ld.global.f32 	%f423, [%rd141];
	setp.lt.f32 	%p66, %f423, 0f00800000;
	mul.f32 	%f424, %f423, 0f4B000000;
	selp.f32 	%f425, %f424, %f423, %p66;
	selp.f32 	%f426, 0fC1B80000, 0f00000000, %p66;
	mov.b32 	%r157, %f425;
	add.s32 	%r158, %r157, -1059760811;
	and.b32  	%r159, %r158, -8388608;
	sub.s32 	%r160, %r157, %r159;
	mov.b32 	%f427, %r160;
	cvt.rn.f32.s32 	%f428, %r159;
	fma.rn.f32 	%f429, %f428, 0f34000000, %f426;
	add.f32 	%f430, %f427, 0fBF800000;
	fma.rn.f32 	%f431, %f430, 0fBE055027, 0f3E1039F6;
	fma.rn.f32 	%f432, %f431, %f430, 0fBDF8CDCC;
	fma.rn.f32 	%f433, %f432, %f430, 0f3E0F2955;
	fma.rn.f32 	%f434, %f433, %f430, 0fBE2AD8B9;
	fma.rn.f32 	%f435, %f434, %f430, 0f3E4CED0B;
	fma.rn.f32 	%f436, %f435, %f430, 0fBE7FFF22;
	fma.rn.f32 	%f437, %f436, %f430, 0f3EAAAA78;
	fma.rn.f32 	%f438, %f437, %f430, 0fBF000000;
	mul.f32 	%f439, %f430, %f438;
	fma.rn.f32 	%f440, %f439, %f430, %f430;
	fma.rn.f32 	%f441, %f429, 0f3F317218, %f440;
	setp.gt.u32 	%p67, %r157, 2139095039;
	fma.rn.f32 	%f442, %f425, 0f7F800000, 0f7F800000;
	selp.f32 	%f443, %f442, %f441, %p67;
	setp.eq.f32 	%p68, %f425, 0f00000000;
	selp.f32 	%f444, 0fFF800000, %f443, %p68;
	sub.f32 	%f445, %f444, %f51;
	st.global.f32 	[%rd141], %f445;
	add.s64 	%rd141, %rd141, 1024;
	add.s32 	%r207, %r207, 1;
	setp.ne.s32 	%p69, %r207, 0;
	@%p69 bra 	$L__BB0_68;
$L__BB0_69:
	setp.lt.u32 	%p70, %r66, 768;
	@%p70 bra 	$L__BB0_72;
	mul.wide.s32 	%rd112, %r2, 4;
	mul.wide.u32 	%rd113, %r205, 4;
	add.s64 	%rd114, %rd112, %rd113;
	add.s64 	%rd115, %rd114, %rd2;
	add.s64 	%rd142, %rd115, 2048;
$L__BB0_71:
	ld.global.f32 	%f446, [%rd142+-2048];
	setp.lt.f32 	%p71, %f446, 0f00800000;
	mul.f32 	%f447, %f446, 0f4B000000;
	selp.f32 	%f448, %f447, %f446, %p71;
	selp.f32 	%f449, 0fC1B80000, 0f00000000, %p71;
	mov.b32 	%r161, %f448;
	add.s32 	%r162, %r161, -1059760811;
	and.b32  	%r163, %r162, -8388608;
	sub.s32 	%r164, %r161, %r163;
	mov.b32 	%f450, %r164;
	cvt.rn.f32.s32 	%f451, %r163;
	fma.rn.f32 	%f452, %f451, 0f34000000, %f449;
	add.f32 	%f453, %f450, 0fBF800000;
	fma.rn.f32 	%f454, %f453, 0fBE055027, 0f3E1039F6;
	fma.rn.f32 	%f455, %f454, %f453, 0fBDF8CDCC;
	fma.rn.f32 	%f456, %f455, %f453, 0f3E0F2955;
	fma.rn.f32 	%f457, %f456, %f453, 0fBE2AD8B9;
	fma.rn.f32 	%f458, %f457, %f453, 0f3E4CED0B;
	fma.rn.f32 	%f459, %f458, %f453, 0fBE7FFF22;
	fma.rn.f32 	%f460, %f459, %f453, 0f3EAAAA78;
	fma.rn.f32 	%f461, %f460, %f453, 0fBF000000;
	mul.f32 	%f462, %f453, %f461;
	fma.rn.f32 	%f463, %f462, %f453, %f453;
	fma.rn.f32 	%f464, %f452, 0f3F317218, %f463;
	setp.gt.u32 	%p72, %r161, 2139095039;
	fma.rn.f32 	%f465, %f448, 0f7F800000, 0f7F800000;
	selp.f32 	%f466, %f465, %f464, %p72;
	setp.eq.f32 	%p73, %f448, 0f00000000;
	selp.f32 	%f467, 0fFF800000, %f466, %p73;
	sub.f32 	%f468, %f467, %f51;
	st.global.f32 	[%rd142+-2048], %f468;
	ld.global.f32 	%f469, [%rd142+-1024];
	setp.lt.f32 	%p74, %f469, 0f00800000;
	mul.f32 	%f470, %f469, 0f4B000000;
	selp.f32 	%f471, %f470, %f469, %p74;
	selp.f32 	%f472, 0fC1B80000, 0f00000000, %p74;
	mov.b32 	%r165, %f471;
	add.s32 	%r166, %r165, -1059760811;
	and.b32  	%r167, %r166, -8388608;
	sub.s32 	%r168, %r165, %r167;
	mov.b32 	%f473, %r168;
	cvt.rn.f32.s32 	%f474, %r167;
	fma.rn.f32 	%f475, %f474, 0f34000000, %f472;
	add.f32 	%f476, %f473, 0fBF800000;
	fma.rn.f32 	%f477, %f476, 0fBE055027, 0f3E1039F6;
	fma.rn.f32 	%f478, %f477, %f476, 0fBDF8CDCC;
	fma.rn.f32 	%f479, %f478, %f476, 0f3E0F2955;
	fma.rn.f32 	%f480, %f479, %f476, 0fBE2AD8B9;
	fma.rn.f32 	%f481, %f480, %f476, 0f3E4CED0B;
	fma.rn.f32 	%f482, %f481, %f476, 0fBE7FFF22;
	fma.rn.f32 	%f483, %f482, %f476, 0f3EAAAA78;
	fma.rn.f32 	%f484, %f483, %f476, 0fBF000000;
	mul.f32 	%f485, %f476, %f484;
	fma.rn.f32 	%f486, %f485, %f476, %f476;
	fma.rn.f32 	%f487, %f475, 0f3F317218, %f486;
	setp.gt.u32 	%p75, %r165, 2139095039;
	fma.rn.f32 	%f488, %f471, 0f7F800000, 0f7F800000;
	selp.f32 	%f489, %f488, %f487, %p75;
	setp.eq.f32 	%p76, %f471, 0f00000000;
	selp.f32 	%f490, 0fFF800000, %f489, %p76;
	sub.f32 	%f491, %f490, %f51;
	st.global.f32 	[%rd142+-1024], %f491;
	ld.global.f32 	%f492, [%rd142];
	setp.lt.f32 	%p77, %f492, 0f00800000;
	mul.f32 	%f493, %f492, 0f4B000000;
	selp.f32 	%f494, %f493, %f492, %p77;
	selp.f32 	%f495, 0fC1B80000, 0f00000000, %p77;
	mov.b32 	%r169, %f494;
	add.s32 	%r170, %r169, -1059760811;
	and.b32  	%r171, %r170, -8388608;
	sub.s32 	%r172, %r169, %r171;
	mov.b32 	%f496, %r172;
	cvt.rn.f32.s32 	%f497, %r171;
	fma.rn.f32 	%f498, %f497, 0f34000000, %f495;
	add.f32 	%f499, %f496, 0fBF800000;
	fma.rn.f32 	%f500, %f499, 0fBE055027, 0f3E1039F6;
	fma.rn.f32 	%f501, %f500, %f499, 0fBDF8CDCC;
	fma.rn.f32 	%f502, %f501, %f499, 0f3E0F2955;
	fma.rn.f32 	%f503, %f502, %f499, 0fBE2AD8B9;
	fma.rn.f32 	%f504, %f503, %f499, 0f3E4CED0B;
	fma.rn.f32 	%f505, %f504, %f499, 0fBE7FFF22;
	fma.rn.f32 	%f506, %f505, %f499, 0f3EAAAA78;
	fma.rn.f32 	%f507, %f506, %f499, 0fBF000000;
	mul.f32 	%f508, %f499, %f507;
	fma.rn.f32 	%f509, %f508, %f499, %f499;
	fma.rn.f32 	%f510, %f498, 0f3F317218, %f509;
	setp.gt.u32 	%p78, %r169, 2139095039;
	fma.rn.f32 	%f511, %f494, 0f7F800000, 0f7F800000;
	selp.f32 	%f512, %f511, %f510, %p78;
	setp.eq.f32 	%p79, %f494, 0f00000000;
	selp.f32 	%f513, 0fFF800000, %f512, %p79;
	sub.f32 	%f514, %f513, %f51;
	st.global.f32 	[%rd142], %f514;
	ld.global.f32 	%f515, [%rd142+1024];
	setp.lt.f32 	%p80, %f515, 0f00800000;
	mul.f32 	%f516, %f515, 0f4B000000;
	selp.f32 	%f517, %f516, %f515, %p80;
	selp.f32 	%f518, 0fC1B80000, 0f00000000, %p80;
	mov.b32 	%r173, %f517;
	add.s32 	%r174, %r173, -1059760811;
	and.b32  	%r175, %r174, -8388608;
	sub.s32 	%r176, %r173, %r175;
	mov.b32 	%f519, %r176;
	cvt.rn.f32.s32 	%f520, %r175;
	fma.rn.f32 	%f521, %f520, 0f34000000, %f518;
	add.f32 	%f522, %f519, 0fBF800000;
	fma.rn.f32 	%f523, %f522, 0fBE055027, 0f3E1039F6;
	fma.rn.f32 	%f524, %f523, %f522, 0fBDF8CDCC;
	fma.rn.f32 	%f525, %f524, %f522, 0f3E0F2955;
	fma.rn.f32 	%f526, %f525, %f522, 0fBE2AD8B9;
	fma.rn.f32 	%f527, %f526, %f522, 0f3E4CED0B;
	fma.rn.f32 	%f528, %f527, %f522, 0fBE7FFF22;
	fma.rn.f32 	%f529, %f528, %f522, 0f3EAAAA78;
	fma.rn.f32 	%f530, %f529, %f522, 0fBF000000;
	mul.f32 	%f531, %f522, %f530;
	fma.rn.f32 	%f532, %f531, %f522, %f522;
	fma.rn.f32 	%f533, %f521, 0f3F317218, %f532;
	setp.gt.u32 	%p81, %r173, 2139095039;
	fma.rn.f32 	%f534, %f517, 0f7F800000, 0f7F800000;
	selp.f32 	%f535, %f534, %f533, %p81;
	setp.eq.f32 	%p82, %f517, 0f00000000;
	selp.f32 	%f536, 0fFF800000, %f535, %p82;
	sub.f32 	%f537, %f536, %f51;
	st.global.f32 	[%rd142+1024], %f537;
	add.s32 	%r205, %r205, 1024;
	add.s64 	%rd142, %rd142, 4096;
	setp.lt.s32 	%p83, %r205, %r74;
	@%p83 bra 	$L__BB0_71;
$L__BB0_72:
	ret;

}
.entry _ZN36_GLOBAL__N__c875156d_4_k_cu_67a4eecb18softmax_bwd_kernelILi256EEEvPKfS2_Pfiifb(
	.param .u64 .ptr .align 1 _ZN36_GLOBAL__N__c875156d_4_k_cu_67a4eecb18softmax_bwd_kernelILi256EEEvPKfS2_Pfiifb_param_0,
	.param .u64 .ptr .align 1 _ZN36_GLOBAL__N__c875156d_4_k_cu_67a4eecb18softmax_bwd_kernelILi256EEEvPKfS2_Pfiifb_param_1,
	.param .u64 .ptr .align 1 _ZN36_GLOBAL__N__c875156d_4_k_cu_67a4eecb18softmax_bwd_kernelILi256EEEvPKfS2_Pfiifb_param_2,
	.param .u32 _ZN36_GLOBAL__N__c875156d_4_k_cu_67a4eecb18softmax_bwd_kernelILi256EEEvPKfS2_Pfiifb_param_3,
	.param .u32 _ZN36_GLOBAL__N__c875156d_4_k_cu_67a4eecb18softmax_bwd_kernelILi256EEEvPKfS2_Pfiifb_param_4,
	.param .f32 _ZN36_GLOBAL__N__c875156d_4_k_cu_67a4eecb18softmax_bwd_kernelILi256EEEvPKfS2_Pfiifb_param_5,
	.param .u8 _ZN36_GLOBAL__N__c875156d_4_k_cu_67a4eecb18softmax_bwd_kernelILi256EEEvPKfS2_Pfiifb_param_6
)
{
	.reg .pred 	%p<61>;
	.reg .b16 	%rs<2>;
	.reg .b32 	%r<151>;
	.reg .b32 	%f<303>;
	.reg .b64 	%rd<122>;
	// demoted variable
	.shared .align 4 .b8 _ZZN36_GLOBAL__N__c875156d_4_k_cu_67a4eecb18softmax_bwd_kernelILi256EEEvPKfS2_PfiifbE8warp_buf[32];
	// demoted variable
	.shared .align 4 .f32 _ZZN36_GLOBAL__N__c875156d_4_k_cu_67a4eecb18softmax_bwd_kernelILi256EEEvPKfS2_PfiifbE5s_dot;
	// demoted variable
	.shared .align 4 .b8 _ZZN36_GLOBAL__N__c875156d_4_k_cu_67a4eecb18softmax_bwd_kernelILi256EEEvPKfS2_PfiifbE8warp_buf_0[32];
	// demoted variable
	.shared .align 4 .f32 _ZZN36_GLOBAL__N__c875156d_4_k_cu_67a4eecb18softmax_bwd_kernelILi256EEEvPKfS2_PfiifbE8s_sum_dy;
	ld.param.u64 	%rd61, [_ZN36_GLOBAL__N__c875156d_4_k_cu_67a4eecb18softmax_bwd_kernelILi256EEEvPKfS2_Pfiifb_param_0];
	ld.param.u64 	%rd62, [_ZN36_GLOBAL__N__c875156d_4_k_cu_67a4eecb18softmax_bwd_kernelILi256EEEvPKfS2_Pfiifb_param_1];
	ld.param.u64 	%rd63, [_ZN36_GLOBAL__N__c875156d_4_k_cu_67a4eecb18softmax_bwd_kernelILi256EEEvPKfS2_Pfiifb_param_2];
	ld.param.u32 	%r56, [_ZN36_GLOBAL__N__c875156d_4_k_cu_67a4eecb18softmax_bwd_kernelILi256EEEvPKfS2_Pfiifb_param_3];
	ld.param.u32 	%r55, [_ZN36_GLOBAL__N__c875156d_4_k_cu_67a4eecb18softmax_bwd_kernelILi256EEEvPKfS2_Pfiifb_param_4];
	ld.param.f32 	%f39, [_ZN36_GLOBAL__N__c875156d_4_k_cu_67a4eecb18softmax_bwd_kernelILi256EEEvPKfS2_Pfiifb_param_5];
	ld.param.s8 	%rs1, [_ZN36_GLOBAL__N__c875156d_4_k_cu_67a4eecb18softmax_bwd_kernelILi256EEEvPKfS2_Pfiifb_param_6];
	mov.u32 	%r1, %ctaid.x;
	setp.ge.s32 	%p1, %r1, %r56;
	@%p1 bra 	$L__BB1_58;
	cvta.to.global.u64 	%rd1, %rd62;
	cvta.to.global.u64 	%rd2, %rd61;
	cvta.to.global.u64 	%rd3, %rd63;
	mul.lo.s32 	%r2, %r55, %r1;
	cvt.s64.s32 	%rd4, %r2;
	mul.wide.s32 	%rd64, %r2, 4;
	add.s64 	%rd5, %rd1, %rd64;
	setp.ne.s16 	%p2, %rs1, 0;
	@%p2 bra 	$L__BB1_30;
	mov.u32 	%r141, %tid.x;
	setp.ge.s32 	%p32, %r141, %r55;
	mov.f32 	%f289, 0f00000000;
	@%p32 bra 	$L__BB1_15;
	not.b32 	%r95, %r141;
	add.s32 	%r96, %r55, %r95;
	shr.u32 	%r97, %r96, 8;
	add.s32 	%r4, %r97, 1;
	and.b32  	%r5, %r4, 15;
	setp.lt.u32 	%p33, %r96, 3840;
	mov.f32 	%f289, 0f00000000;
	mov.u32 	%r138, %r141;
	@%p33 bra 	$L__BB1_6;
	and.b32  	%r98, %r4, 33554416;
	neg.s32 	%r137, %r98;
	mul.wide.u32 	%rd84, %r141, 4;
	add.s64 	%rd85, %rd64, %rd84;
	add.s64 	%rd86, %rd85, 8192;
	add.s64 	%rd107, %rd1, %rd86;
	add.s64 	%rd106, %rd2, %rd86;
	mov.f32 	%f289, 0f00000000;
	mov.u32 	%r138, %r141;
$L__BB1_5:
	.pragma "nounroll";
	ld.global.nc.f32 	%f150, [%rd107+-8192];
	ld.global.nc.f32 	%f151, [%rd106+-8192];
	fma.rn.f32 	%f152, %f150, %f151, %f289;
	ld.global.nc.f32 	%f153, [%rd107+-7168];
	ld.global.nc.f32 	%f154, [%rd106+-7168];
	fma.rn.f32 	%f155, %f153, %f154, %f152;
	ld.global.nc.f32 	%f156, [%rd107+-6144];
	ld.global.nc.f32 	%f157, [%rd106+-6144];
	fma.rn.f32 	%f158, %f156, %f157, %f155;
	ld.global.nc.f32 	%f159, [%rd107+-5120];
	ld.global.nc.f32 	%f160, [%rd106+-5120];
	fma.rn.f32 	%f161, %f159, %f160, %f158;
	ld.global.nc.f32 	%f162, [%rd107+-4096];
	ld.global.nc.f32 	%f163, [%rd106+-4096];
	fma.rn.f32 	%f164, %f162, %f163, %f161;
	ld.global.nc.f32 	%f165, [%rd107+-3072];
	ld.global.nc.f32 	%f166, [%rd106+-3072];
	fma.rn.f32 	%f167, %f165, %f166, %f164;
	ld.global.nc.f32 	%f168, [%rd107+-2048];
	ld.global.nc.f32 	%f169, [%rd106+-2048];
	fma.rn.f32 	%f170, %f168, %f169, %f167;
	ld.global.nc.f32 	%f171, [%rd107+-1024];
	ld.global.nc.f32 	%f172, [%rd106+-1024];
	fma.rn.f32 	%f173, %f171, %f172, %f170;
	ld.global.nc.f32 	%f174, [%rd107];
	ld.global.nc.f32 	%f175, [%rd106];
	fma.rn.f32 	%f176, %f174, %f175, %f173;
	ld.global.nc.f32 	%f177, [%rd107+1024];
	ld.global.nc.f32 	%f178, [%rd106+1024];
	fma.rn.f32 	%f179, %f177, %f178, %f176;
	ld.global.nc.f32 	%f180, [%rd107+2048];
	ld.global.nc.f32 	%f181, [%rd106+2048];
	fma.rn.f32 	%f182, %f180, %f181, %f179;
	ld.global.nc.f32 	%f183, [%rd107+3072];
	ld.global.nc.f32 	%f184, [%rd106+3072];
	fma.rn.f32 	%f185, %f183, %f184, %f182;
	ld.global.nc.f32 	%f186, [%rd107+4096];
	ld.global.nc.f32 	%f187, [%rd106+4096];
	fma.rn.f32 	%f188, %f186, %f187, %f185;
	ld.global.nc.f32 	%f189, [%rd107+5120];
	ld.global.nc.f32 	%f190, [%rd106+5120];
	fma.rn.f32 	%f191, %f189, %f190, %f188;
	ld.global.nc.f32 	%f192, [%rd107+6144];
	ld.global.nc.f32 	%f193, [%rd106+6144];
	fma.rn.f32 	%f194, %f192, %f193, %f191;
	ld.global.nc.f32 	%f195, [%rd107+7168];
	ld.global.nc.f32 	%f196, [%rd106+7168];
	fma.rn.f32 	%f289, %f195, %f196, %f194;
	add.s32 	%r138, %r138, 4096;
	add.s32 	%r137, %r137, 16;
	add.s64 	%rd107, %rd107, 16384;
	add.s64 	%rd106, %rd106, 16384;
	setp.eq.s32 	%p34, %r137, 0;
	@%p34 bra 	$L__BB1_6;
	bra.uni 	$L__BB1_5;
$L__BB1_6:
	setp.eq.s32 	%p35, %r5, 0;
	@%p35 bra 	$L__BB1_15;
	shl.b64 	%rd87, %rd4, 2;
	add.s64 	%rd8, %rd2, %rd87;
	and.b32  	%r8, %r4, 7;
	setp.lt.u32 	%p36, %r5, 8;
	@%p36 bra 	$L__BB1_9;
	mul.wide.u32 	%rd88, %r138, 4;
	add.s64 	%rd89, %rd5, %rd88;
	ld.global.nc.f32 	%f198, [%rd89];
	add.s64 	%rd90, %rd8, %rd88;
	ld.global.nc.f32 	%f199, [%rd90];
	fma.rn.f32 	%f200, %f198, %f199, %f289;
	ld.global.nc.f32 	%f201, [%rd89+1024];
	ld.global.nc.f32 	%f202, [%rd90+1024];
	fma.rn.f32 	%f203, %f201, %f202, %f200;
	ld.global.nc.f32 	%f204, [%rd89+2048];
	ld.global.nc.f32 	%f205, [%rd90+2048];
	fma.rn.f32 	%f206, %f204, %f205, %f203;
	ld.global.nc.f32 	%f207, [%rd89+3072];
	ld.global.nc.f32 	%f208, [%rd90+3072];
	fma.rn.f32 	%f209, %f207, %f208, %f206;
	ld.global.nc.f32 	%f210, [%rd89+4096];
	ld.global.nc.f32 	%f211, [%rd90+4096];
	fma.rn.f32 	%f212, %f210, %f211, %f209;
	ld.global.nc.f32 	%f213, [%rd89+5120];
	ld.global.nc.f32 	%f214, [%rd90+5120];
	fma.rn.f32 	%f215, %f213, %f214, %f212;
	ld.global.nc.f32 	%f216, [%rd89+6144];
	ld.global.nc.f32 	%f217, [%rd90+6144];
	fma.rn.f32 	%f218, %f216, %f217, %f215;
	ld.global.nc.f32 	%f219, [%rd89+7168];
	ld.global.nc.f32 	%f220, [%rd90+7168];
	fma.rn.f32 	%f289, %f219, %f220, %f218;
	add.s32 	%r138, %r138, 2048;
$L__BB1_9:
	setp.eq.s32 	%p37, %r8, 0;
	@%p37 bra 	$L__BB1_15;
	and.b32  	%r11, %r4, 3;
	setp.lt.u32 	%p38, %r8, 4;
	@%p38 bra 	$L__BB1_12;
	mul.wide.u32 	%rd91, %r138, 4;
	add.s64 	%rd92, %rd5, %rd91;
	ld.global.nc.f32 	%f222, [%rd92];
	add.s64 	%rd93, %rd8, %rd91;
	ld.global.nc.f32 	%f223, [%rd93];
	fma.rn.f32 	%f224, %f222, %f223, %f289;
	ld.global.nc.f32 	%f225, [%rd92+1024];
	ld.global.nc.f32 	%f226, [%rd93+1024];
	fma.rn.f32 	%f227, %f225, %f226, %f224;
	ld.global.nc.f32 	%f228, [%rd92+2048];
	ld.global.nc.f32 	%f229, [%rd93+2048];
	fma.rn.f32 	%f230, %f228, %f229, %f227;
	ld.global.nc.f32 	%f231, [%rd92+3072];
	ld.global.nc.f32 	%f232, [%rd93+3072];
	fma.rn.f32 	%f289, %f231, %f232, %f230;
	add.s32 	%r138, %r138, 1024;
$L__BB1_12:
	setp.eq.s32 	%p39, %r11, 0;
	@%p39 bra 	$L__BB1_15;
	mul.wide.u32 	%rd95, %r138, 4;
	add.s64 	%rd96, %rd64, %rd95;
	add.s64 	%rd105, %rd2, %rd96;
	add.s64 	%rd104, %rd1, %rd96;
	neg.s32 	%r136, %r11;
$L__BB1_14:
	.pragma "nounroll";
	ld.global.nc.f32 	%f233, [%rd104];
	ld.global.nc.f32 	%f234, [%rd105];
	fma.rn.f32 	%f289, %f233, %f234, %f289;
	add.s64 	%rd105, %rd105, 1024;
	add.s64 	%rd104, %rd104, 1024;
	add.s32 	%r136, %r136, 1;
	setp.eq.s32 	%p40, %r136, 0;
	@%p40 bra 	$L__BB1_15;
	bra.uni 	$L__BB1_14;
$L__BB1_15:
	mov.b32 	%r99, %f289;
	shfl.sync.down.b32	%r100|%p41, %r99, 16, 31, -1;
	mov.b32 	%f235, %r100;
	add.f32 	%f236, %f289, %f235;
	mov.b32 	%r101, %f236;
	shfl.sync.down.b32	%r102|%p42, %r101, 8, 31, -1;
	mov.b32 	%f237, %r102;
	add.f32 	%f238, %f236, %f237;
	mov.b32 	%r103, %f238;
	shfl.sync.down.b32	%r104|%p43, %r103, 4, 31, -1;
	mov.b32 	%f239, %r104;
	add.f32 	%f240, %f238, %f239;
	mov.b32 	%r105, %f240;
	shfl.sync.down.b32	%r106|%p44, %r105, 2, 31, -1;
	mov.b32 	%f241, %r106;
	add.f32 	%f242, %f240, %f241;
	mov.b32 	%r107, %f242;
	shfl.sync.down.b32	%r108|%p45, %r107, 1, 31, -1;
	mov.b32 	%f243, %r108;
	add.f32 	%f14, %f242, %f243;
	and.b32  	%r109, %r141, 31;
	setp.ne.s32 	%p46, %r109, 0;
	@%p46 bra 	$L__BB1_17;
	shr.u32 	%r110, %r141, 3;
	mov.u32 	%r111, _ZZN36_GLOBAL__N__c875156d_4_k_cu_67a4eecb18softmax_bwd_kernelILi256EEEvPKfS2_PfiifbE8warp_buf;
	add.s32 	%r112, %r111, %r110;
	st.shared.f32 	[%r112], %f14;
$L__BB1_17:
	bar.sync 	0;
	setp.gt.u32 	%p47, %r141, 31;
	mov.f32 	%f291, 0f00000000;
	@%p47 bra 	$L__BB1_21;
	setp.gt.u32 	%p48, %r141, 7;
	mov.f32 	%f290, 0f00000000;
	@%p48 bra 	$L__BB1_20;
	shl.b32 	%r113, %r141, 2;
	mov.u32 	%r114, _ZZN36_GLOBAL__N__c875156d_4_k_cu_67a4eecb18softmax_bwd_kernelILi256EEEvPKfS2_PfiifbE8warp_buf;
	add.s32 	%r115, %r114, %r113;
	ld.shared.f32 	%f290, [%r115];
$L__BB1_20:
	mov.b32 	%r116, %f290;
	shfl.sync.down.b32	%r117|%p49, %r116, 16, 31, -1;
	mov.b32 	%f246, %r117;
	add.f32 	%f247, %f290, %f246;
	mov.b32 	%r118, %f247;
	shfl.sync.down.b32	%r119|%p50, %r118, 8, 31, -1;
	mov.b32 	%f248, %r119;
	add.f32 	%f249, %f247, %f248;
	mov.b32 	%r120, %f249;
	shfl.sync.down.b32	%r121|%p51, %r120, 4, 31, -1;
	mov.b32 	%f250, %r121;
	add.f32 	%f251, %f249, %f250;
	mov.b32 	%r122, %f251;
	shfl.sync.down.b32	%r123|%p52, %r122, 2, 31, -1;
	mov.b32 	%f252, %r123;
	add.f32 	%f253, %f251, %f252;
	mov.b32 	%r124, %f253;
	shfl.sync.down.b32	%r125|%p53, %r124, 1, 31, -1;
	mov.b32 	%f254, %r125;
	add.f32 	%f255, %f253, %f254;
	setp.eq.s32 	%p54, %r141, 0;
	selp.f32 	%f291, %f255, 0f00000000, %p54;
$L__BB1_21:
	bar.sync 	0;
	setp.ne.s32 	%p55, %r141, 0;
	@%p55 bra 	$L__BB1_23;
	st.shared.f32 	[_ZZN36_GLOBAL__N__c875156d_4_k_cu_67a4eecb18softmax_bwd_kernelILi256EEEvPKfS2_PfiifbE5s_dot], %f291;
$L__BB1_23:
	setp.ge.s32 	%p56, %r141, %r55;
	bar.sync 	0;
	ld.shared.f32 	%f19, [_ZZN36_GLOBAL__N__c875156d_4_k_cu_67a4eecb18softmax_bwd_kernelILi256EEEvPKfS2_PfiifbE5s_dot];
	@%p56 bra 	$L__BB1_58;
	not.b32 	%r126, %r141;
	add.s32 	%r21, %r55, %r126;
	and.b32  	%r127, %r21, 768;
	setp.eq.s32 	%p57, %r127, 768;
	@%p57 bra 	$L__BB1_27;
	shr.u32 	%r128, %r21, 8;
	add.s32 	%r129, %r128, 1;
	and.b32  	%r130, %r129, 3;
	mul.wide.u32 	%rd98, %r141, 4;
	add.s64 	%rd99, %rd64, %rd98;
	add.s64 	%rd110, %rd3, %rd99;
	add.s64 	%rd109, %rd2, %rd99;
	add.s64 	%rd108, %rd1, %rd99;
	neg.s32 	%r139, %r130;
	shl.b32 	%r131, %r129, 8;
	and.b32  	%r132, %r131, 768;
	add.s32 	%r141, %r141, %r132;
$L__BB1_26:
	.pragma "nounroll";
	ld.global.nc.f32 	%f256, [%rd108];
	sub.f32 	%f257, %f256, %f19;
	ld.global.nc.f32 	%f258, [%rd109];
	mul.f32 	%f259, %f257, %f258;
	mul.f32 	%f260, %f39, %f259;
	st.global.f32 	[%rd110], %f260;
	add.s64 	%rd110, %rd110, 1024;
	add.s64 	%rd109, %rd109, 1024;
	add.s64 	%rd108, %rd108, 1024;
	add.s32 	%r139, %r139, 1;
	setp.ne.s32 	%p58, %r139, 0;
	@%p58 bra 	$L__BB1_26;
$L__BB1_27:
	setp.lt.u32 	%p59, %r21, 768;
	@%p59 bra 	$L__BB1_58;
	mul.wide.u32 	%rd101, %r141, 4;
	add.s64 	%rd102, %rd64, %rd101;
	add.s64 	%rd103, %rd102, 2048;
	add.s64 	%rd113, %rd1, %rd103;
	add.s64 	%rd112, %rd2, %rd103;
	add.s64 	%rd111, %rd3, %rd103;
$L__BB1_29:
	ld.global.nc.f32 	%f261, [%rd113+-2048];
	sub.f32 	%f262, %f261, %f19;
	ld.global.nc.f32 	%f263, [%rd112+-2048];
	mul.f32 	%f264, %f262, %f263;
	mul.f32 	%f265, %f39, %f264;
	st.global.f32 	[%rd111+-2048], %f265;
	ld.global.nc.f32 	%f266, [%rd113+-1024];
	sub.f32 	%f267, %f266, %f19;
	ld.global.nc.f32 	%f268, [%rd112+-1024];
	mul.f32 	%f269, %f267, %f268;
	mul.f32 	%f270, %f39, %f269;
	st.global.f32 	[%rd111+-1024], %f270;
	ld.global.nc.f32 	%f271, [%rd113];
	sub.f32 	%f272, %f271, %f19;
	ld.global.nc.f32 	%f273, [%rd112];
	mul.f32 	%f274, %f272, %f273;
	mul.f32 	%f275, %f39, %f274;
	st.global.f32 	[%rd111], %f275;
	ld.global.nc.f32 	%f276, [%rd113+1024];
	sub.f32 	%f277, %f276, %f19;
	ld.global.nc.f32 	%f278, [%rd112+1024];
	mul.f32 	%f279, %f277, %f278;
	mul.f32 	%f280, %f39, %f279;
	st.global.f32 	[%rd111+1024], %f280;
	add.s32 	%r141, %r141, 1024;
	add.s64 	%rd113, %rd113, 4096;
	add.s64 	%rd112, %rd112, 4096;
	add.s64 	%rd111, %rd111, 4096;
	setp.lt.s32 	%p60, %r141, %r55;
	@%p60 bra 	$L__BB1_29;
	bra.uni 	$L__BB1_58;
$L__BB1_30:
	mov.u32 	%r150, %tid.x;
	setp.ge.s32 	%p3, %r150, %r55;
	mov.f32 	%f300, 0f00000000;
	@%p3 bra 	$L__BB1_43;
	not.b32 	%r57, %r150;
	add.s32 	%r58, %r55, %r57;
	shr.u32 	%r59, %r58, 8;
	add.s32 	%r30, %r59, 1;
	and.b32  	%r31, %r30, 15;
	setp.lt.u32 	%p4, %r58, 3840;
	mov.f32 	%f300, 0f00000000;
	mov.u32 	%r147, %r150;
	@%p4 bra 	$L__BB1_34;
	and.b32  	%r60, %r30, 33554416;
	neg.s32 	%r146, %r60;
	mul.wide.u32 	%rd66, %r150, 4;
	add.s64 	%rd67, %rd64, %rd66;
	add.s64 	%rd68, %rd67, %rd1;
	add.s64 	%rd115, %rd68, 8192;
	mov.f32 	%f300, 0f00000000;
	mov.u32 	%r147, %r150;
$L__BB1_33:
	.pragma "nounroll";
	ld.global.nc.f32 	%f44, [%rd115+-8192];
	add.f32 	%f45, %f300, %f44;
	ld.global.nc.f32 	%f46, [%rd115+-7168];
	add.f32 	%f47, %f45, %f46;
	ld.global.nc.f32 	%f48, [%rd115+-6144];
	add.f32 	%f49, %f47, %f48;
	ld.global.nc.f32 	%f50, [%rd115+-5120];
	add.f32 	%f51, %f49, %f50;
	ld.global.nc.f32 	%f52, [%rd115+-4096];
	add.f32 	%f53, %f51, %f52;
	ld.global.nc.f32 	%f54, [%rd115+-3072];
	add.f32 	%f55, %f53, %f54;
	ld.global.nc.f32 	%f56, [%rd115+-2048];
	add.f32 	%f57, %f55, %f56;
	ld.global.nc.f32 	%f58, [%rd115+-1024];
	add.f32 	%f59, %f57, %f58;
	ld.global.nc.f32 	%f60, [%rd115];
	add.f32 	%f61, %f59, %f60;
	ld.global.nc.f32 	%f62, [%rd115+1024];
	add.f32 	%f63, %f61, %f62;
	ld.global.nc.f32 	%f64, [%rd115+2048];
	add.f32 	%f65, %f63, %f64;
	ld.global.nc.f32 	%f66, [%rd115+3072];
	add.f32 	%f67, %f65, %f66;
	ld.global.nc.f32 	%f68, [%rd115+4096];
	add.f32 	%f69, %f67, %f68;
	ld.global.nc.f32 	%f70, [%rd115+5120];
	add.f32 	%f71, %f69, %f70;
	ld.global.nc.f32 	%f72, [%rd115+6144];
	add.f32 	%f73, %f71, %f72;
	ld.global.nc.f32 	%f74, [%rd115+7168];
	add.f32 	%f300, %f73, %f74;
	add.s32 	%r147, %r147, 4096;
	add.s32 	%r146, %r146, 16;
	add.s64 	%rd115, %rd115, 16384;
	setp.eq.s32 	%p5, %r146, 0;
	@%p5 bra 	$L__BB1_34;
	bra.uni 	$L__BB1_33;
$L__BB1_34:
	setp.eq.s32 	%p6, %r31, 0;
	@%p6 bra 	$L__BB1_43;
	and.b32  	%r34, %r30, 7;
	setp.lt.u32 	%p7, %r31, 8;
	@%p7 bra 	$L__BB1_37;
	mul.wide.u32 	%rd69, %r147, 4;
	add.s64 	%rd70, %rd5, %rd69;
	ld.global.nc.f32 	%f76, [%rd70];
	add.f32 	%f77, %f300, %f76;
	ld.global.nc.f32 	%f78, [%rd70+1024];
	add.f32 	%f79, %f77, %f78;
	ld.global.nc.f32 	%f80, [%rd70+2048];
	add.f32 	%f81, %f79, %f80;
	ld.global.nc.f32 	%f82, [%rd70+3072];
	add.f32 	%f83, %f81, %f82;
	ld.global.nc.f32 	%f84, [%rd70+4096];
	add.f32 	%f85, %f83, %f84;
	ld.global.nc.f32 	%f86, [%rd70+5120];
	add.f32 	%f87, %f85, %f86;
	ld.global.nc.f32 	%f88, [%rd70+6144];
	add.f32 	%f89, %f87, %f88;
	ld.global.nc.f32 	%f90, [%rd70+7168];
	add.f32 	%f300, %f89, %f90;
	add.s32 	%r147, %r147, 2048;
$L__BB1_37:
	setp.eq.s32 	%p8, %r34, 0;
	@%p8 bra 	$L__BB1_43;
	and.b32  	%r37, %r30, 3;
	setp.lt.u32 	%p9, %r34, 4;
	@%p9 bra 	$L__BB1_40;
	mul.wide.u32 	%rd71, %r147, 4;
	add.s64 	%rd72, %rd5, %rd71;
	ld.global.nc.f32 	%f92, [%rd72];
	add.f32 	%f93, %f300, %f92;
	ld.global.nc.f32 	%f94, [%rd72+1024];
	add.f32 	%f95, %f93, %f94;
	ld.global.nc.f32 	%f96, [%rd72+2048];
	add.f32 	%f97, %f95, %f96;
	ld.global.nc.f32 	%f98, [%rd72+3072];
	add.f32 	%f300, %f97, %f98;
	add.s32 	%r147, %r147, 1024;
$L__BB1_40:
	setp.eq.s32 	%p10, %r37, 0;
	@%p10 bra 	$L__BB1_43;
	mul.wide.u32 	%rd74, %r147, 4;
	add.s64 	%rd75, %rd64, %rd74;
	add.s64 	%rd114, %rd1, %rd75;
	neg.s32 	%r145, %r37;
$L__BB1_42:
	.pragma "nounroll";
	ld.global.nc.f32 	%f99, [%rd114];
	add.f32 	%f300, %f300, %f99;
	add.s64 	%rd114, %rd114, 1024;
	add.s32 	%r145, %r145, 1;
	setp.eq.s32 	%p11, %r145, 0;
	@%p11 bra 	$L__BB1_43;
	bra.uni 	$L__BB1_42;
$L__BB1_43:
	mov.b32 	%r61, %f300;
	shfl.sync.down.b32	%r62|%p12, %r61, 16, 31, -1;
	mov.b32 	%f100, %r62;
	add.f32 	%f101, %f300, %f100;
	mov.b32 	%r63, %f101;
	shfl.sync.down.b32	%r64|%p13, %r63, 8, 31, -1;
	mov.b32 	%f102, %r64;
	add.f32 	%f103, %f101, %f102;
	mov.b32 	%r65, %f103;
	shfl.sync.down.b32	%r66|%p14, %r65, 4, 31, -1;
	mov.b32 	%f104, %r66;
	add.f32 	%f105, %f103, %f104;
	mov.b32 	%r67, %f105;
	shfl.sync.down.b32	%r68|%p15, %r67, 2, 31, -1;
	mov.b32 	%f106, %r68;
	add.f32 	%f107, %f105, %f106;
	mov.b32 	%r69, %f107;
	shfl.sync.down.b32	%r70|%p16, %r69, 1, 31, -1;
	mov.b32 	%f108, %r70;
	add.f32 	%f33, %f107, %f108;
	and.b32  	%r71, %r150, 31;
	setp.ne.s32 	%p17, %r71, 0;
	@%p17 bra 	$L__BB1_45;
	shr.u32 	%r72, %r150, 3;
	mov.u32 	%r73, _ZZN36_GLOBAL__N__c875156d_4_k_cu_67a4eecb18softmax_bwd_kernelILi256EEEvPKfS2_PfiifbE8warp_buf_0;
	add.s32 	%r74, %r73, %r72;
	st.shared.f32 	[%r74], %f33;
$L__BB1_45:
	bar.sync 	0;
	setp.gt.u32 	%p18, %r150, 31;
	mov.f32 	%f302, 0f00000000;
	@%p18 bra 	$L__BB1_49;
	setp.gt.u32 	%p19, %r150, 7;
	mov.f32 	%f301, 0f00000000;
	@%p19 bra 	$L__BB1_48;
	shl.b32 	%r75, %r150, 2;
	mov.u32 	%r76, _ZZN36_GLOBAL__N__c875156d_4_k_cu_67a4eecb18softmax_bwd_kernelILi256EEEvPKfS2_PfiifbE8warp_buf_0;
	add.s32 	%r77, %r76, %r75;
	ld.shared.f32 	%f301, [%r77];
$L__BB1_48:
	mov.b32 	%r78, %f301;
	shfl.sync.down.b32	%r79|%p20, %r78, 16, 31, -1;
	mov.b32 	%f111, %r79;
	add.f32 	%f112, %f301, %f111;
	mov.b32 	%r80, %f112;
	shfl.sync.down.b32	%r81|%p21, %r80, 8, 31, -1;
	mov.b32 	%f113, %r81;
	add.f32 	%f114, %f112, %f113;
	mov.b32 	%r82, %f114;
	shfl.sync.down.b32	%r83|%p22, %r82, 4, 31, -1;
	mov.b32 	%f115, %r83;
	add.f32 	%f116, %f114, %f115;
	mov.b32 	%r84, %f116;
	shfl.sync.down.b32	%r85|%p23, %r84, 2, 31, -1;
	mov.b32 	%f117, %r85;
	add.f32 	%f118, %f116, %f117;
	mov.b32 	%r86, %f118;
	shfl.sync.down.b32	%r87|%p24, %r86, 1, 31, -1;
	mov.b32 	%f119, %r87;
	add.f32 	%f120, %f118, %f119;
	setp.eq.s32 	%p25, %r150, 0;
	selp.f32 	%f302, %f120, 0f00000000, %p25;
$L__BB1_49:
	bar.sync 	0;
	setp.ne.s32 	%p26, %r150, 0;
	@%p26 bra 	$L__BB1_51;
	st.shared.f32 	[_ZZN36_GLOBAL__N__c875156d_4_k_cu_67a4eecb18softmax_bwd_kernelILi256EEEvPKfS2_PfiifbE8s_sum_dy], %f302;
$L__BB1_51:
	setp.ge.s32 	%p27, %r150, %r55;
	bar.sync 	0;
	ld.shared.f32 	%f38, [_ZZN36_GLOBAL__N__c875156d_4_k_cu_67a4eecb18softmax_bwd_kernelILi256EEEvPKfS2_PfiifbE8s_sum_dy];
	@%p27 bra 	$L__BB1_58;
	not.b32 	%r88, %r150;
	add.s32 	%r47, %r55, %r88;
	and.b32  	%r89, %r47, 768;
	setp.eq.s32 	%p28, %r89, 768;
	@%p28 bra 	$L__BB1_55;
	shr.u32 	%r90, %r47, 8;
	add.s32 	%r91, %r90, 1;
	and.b32  	%r92, %r91, 3;
	mul.wide.u32 	%rd77, %r150, 4;
	add.s64 	%rd78, %rd64, %rd77;
	add.s64 	%rd118, %rd3, %rd78;
	add.s64 	%rd117, %rd2, %rd78;
	add.s64 	%rd116, %rd1, %rd78;
	neg.s32 	%r148, %r92;
	shl.b32 	%r93, %r91, 8;
	and.b32  	%r94, %r93, 768;
	add.s32 	%r150, %r150, %r94;
$L__BB1_54:
	.pragma "nounroll";
	ld.global.nc.f32 	%f121, [%rd116];
	ld.global.nc.f32 	%f122, [%rd117];
	mul.f32 	%f123, %f38, %f122;
	sub.f32 	%f124, %f121, %f123;
	mul.f32 	%f125, %f39, %f124;
	st.global.f32 	[%rd118], %f125;
	add.s64 	%rd118, %rd118, 1024;
	add.s64 	%rd117, %rd117, 1024;
	add.s64 	%rd116, %rd116, 1024;
	add.s32 	%r148, %r148, 1;
	setp.ne.s32 	%p29, %r148, 0;
	@%p29 bra 	$L__BB1_54;
$L__BB1_55:
	setp.lt.u32 	%p30, %r47, 768;
	@%p30 bra 	$L__BB1_58;
	mul.wide.u32 	%rd80, %r150, 4;
	add.s64 	%rd81, %rd64, %rd80;
	add.s64 	%rd82, %rd81, 2048;
	add.s64 	%rd121, %rd1, %rd82;
	add.s64 	%rd120, %rd2, %rd82;
	add.s64 	%rd119, %rd3, %rd82;
$L__BB1_57:
	ld.global.nc.f32 	%f126, [%rd121+-2048];
	ld.global.nc.f32 	%f127, [%rd120+-2048];
	mul.f32 	%f128, %f38, %f127;
	sub.f32 	%f129, %f126, %f128;
	mul.f32 	%f130, %f39, %f129;
	st.global.f32 	[%rd119+-2048], %f130;
	ld.global.nc.f32 	%f131, [%rd121+-1024];
	ld.global.nc.f32 	%f132, [%rd120+-1024];
	mul.f32 	%f133, %f38, %f132;
	sub.f32 	%f134, %f131, %f133;
	mul.f32 	%f135, %f39, %f134;
	st.global.f32 	[%rd119+-1024], %f135;
	ld.global.nc.f32 	%f136, [%rd121];
	ld.global.nc.f32 	%f137, [%rd120];
	mul.f32 	%f138, %f38, %f137;
	sub.f32 	%f139, %f136, %f138;
	mul.f32 	%f140, %f39, %f139;
	st.global.f32 	[%rd119], %f140;
	ld.global.nc.f32 	%f141, [%rd121+1024];
	ld.global.nc.f32 	%f142, [%rd120+1024];
	mul.f32 	%f143, %f38, %f142;
	sub.f32 	%f144, %f141, %f143;
	mul.f32 	%f145, %f39, %f144;
	st.global.f32 	[%rd119+1024], %f145;
	add.s32 	%r150, %r150, 1024;
	add.s64 	%rd121, %rd121, 4096;
	add.s64 	%rd120, %rd120, 4096;
	add.s64 	%rd119, %rd119, 4096;
	setp.lt.s32 	%p31, %r150, %r55;
	@%p31 bra 	$L__BB1_57;
$L__BB1_58:
	ret;

}


// ===== COMPILED SASS (sm_100) =====

	.target	sm_100

	.elftype	@"ET_EXEC"


//--------------------- .note.nv.tkinfo           --------------------------
	.section	.note.nv.tkinfo,"",@"SHT_NOTE"
	.sectionflags	@"SHF_NOTE_NV_TKINFO"
	.tkinfo
        /*0018*/ 	.word	0x00000002
        /*0030*/ 	.string	""
        /*0030*/ 	.string	"ptxas"
        /*0030*/ 	.string	"Cuda compilation tools, release 13.0, V13.0.88"
        /*0030*/ 	.string	"Build cuda_13.0.r13.0/compiler.36424714_0"
        /*0030*/ 	.string	"-arch sm_100 -m 64 "



//--------------------- .note.nv.cuinfo           --------------------------
	.section	.note.nv.cuinfo,"",@"SHT_NOTE"
	.sectionflags	@"SHF_NOTE_NV_CUINFO"
        /*0018*/ 	.short	0x0002
        /*001a*/ 	.short	0x0064
        /*001c*/ 	.short	0x0082
	.zero		2


//--------------------- .nv.info                  --------------------------
	.section	.nv.info,"",@"SHT_CUDA_INFO"
	.align	4


	//----- nvinfo : EIATTR_REGCOUNT
	.align		4
        /*0000*/ 	.byte	0x04, 0x2f
        /*0002*/ 	.short	(.L_1 - .L_0)
	.align		4
.L_0:
        /*0004*/ 	.word	index@(_ZN36_GLOBAL__N__c875156d_4_k_cu_67a4eecb18softmax_fwd_kernelILi256EEEvPKfS2_Pfiifb)
        /*0008*/ 	.word	0x00000020


	//----- nvinfo : EIATTR_FRAME_SIZE
	.align		4
.L_1:
        /*000c*/ 	.byte	0x04, 0x11
        /*000e*/ 	.short	(.L_3 - .L_2)
	.align		4
.L_2:
        /*0010*/ 	.word	index@($__internal_0_$__cuda_sm3x_div_rn_noftz_f32_slowpath)
        /*0014*/ 	.word	0x00000000


	//----- nvinfo : EIATTR_FRAME_SIZE
	.align		4
.L_3:
        /*0018*/ 	.byte	0x04, 0x11
        /*001a*/ 	.short	(.L_5 - .L_4)
	.align		4
.L_4:
        /*001c*/ 	.word	index@(_ZN36_GLOBAL__N__c875156d_4_k_cu_67a4eecb18softmax_fwd_kernelILi256EEEvPKfS2_Pfiifb)
        /*0020*/ 	.word	0x00000000


	//----- nvinfo : EIATTR_REGCOUNT
	.align		4
.L_5:
        /*0024*/ 	.byte	0x04, 0x2f
        /*0026*/ 	.short	(.L_7 - .L_6)
	.align		4
.L_6:
        /*0028*/ 	.word	index@(_ZN36_GLOBAL__N__c875156d_4_k_cu_67a4eecb18softmax_bwd_kernelILi256EEEvPKfS2_Pfiifb)
        /*002c*/ 	.word	0x00000020


	//----- nvinfo : EIATTR_FRAME_SIZE
	.align		4
.L_7:
        /*0030*/ 	.byte	0x04, 0x11
        /*0032*/ 	.short	(.L_9 - .L_8)
	.align		4
.L_8:
        /*0034*/ 	.word	index@(_ZN36_GLOBAL__N__c875156d_4_k_cu_67a4eecb18softmax_bwd_kernelILi256EEEvPKfS2_Pfiifb)
        /*0038*/ 	.word	0x00000000


	//----- nvinfo : EIATTR_MIN_STACK_SIZE
	.align		4
.L_9:
        /*003c*/ 	.byte	0x04, 0x12
        /*003e*/ 	.short	(.L_11 - .L_10)
	.align		4
.L_10:
        /*0040*/ 	.word	index@(_ZN36_GLOBAL__N__c875156d_4_k_cu_67a4eecb18softmax_bwd_kernelILi256EEEvPKfS2_Pfiifb)
        /*0044*/ 	.word	0x00000000


	//----- nvinfo : EIATTR_MIN_STACK_SIZE
	.align		4
.L_11:
        /*0048*/ 	.byte	0x04, 0x12
        /*004a*/ 	.short	(.L_13 - .L_12)
	.align		4
.L_12:
        /*004c*/ 	.word	index@(_ZN36_GLOBAL__N__c875156d_4_k_cu_67a4eecb18softmax_fwd_kernelILi256EEEvPKfS2_Pfiifb)
        /*0050*/ 	.word	0x00000000
.L_13:


//--------------------- .nv.compat                --------------------------
	.section	.nv.compat,"",@"SHT_CUDA_COMPAT_INFO"
	.align	4
        /*0000*/ 	.byte	0x02, 0x09, 0x00, 0x00, 0x02, 0x02, 0x01, 0x00, 0x02, 0x05, 0x05, 0x00, 0x03, 0x07, 0x01, 0x01
        /*0010*/ 	.byte	0x02, 0x03, 0x00, 0x00, 0x02, 0x06, 0x01, 0x00, 0x04, 0x0b, 0x08, 0x00, 0x01, 0x00, 0x00, 0x00
        /*0020*/ 	.byte	0x00, 0x00, 0x00, 0x00


//--------------------- .nv.info._ZN36_GLOBAL__N__c875156d_4_k_cu_67a4eecb18softmax_bwd_kernelILi256EEEvPKfS2_Pfiifb --------------------------
	.section	.nv.info._ZN36_GLOBAL__N__c875156d_4_k_cu_67a4eecb18softmax_bwd_kernelILi256EEEvPKfS2_Pfiifb,"",@"SHT_CUDA_INFO"
	.sectionflags	@""
	.align	4


	//----- nvinfo : EIATTR_CUDA_API_VERSION
	.align		4
        /*0000*/ 	.byte	0x04, 0x37
        /*0002*/ 	.short	(.L_15 - .L_14)
.L_14:
        /*0004*/ 	.word	0x00000082


	//----- nvinfo : EIATTR_KPARAM_INFO
	.align		4
.L_15:
        /*0008*/ 	.byte	0x04, 0x17
        /*000a*/ 	.short	(.L_17 - .L_16)
.L_16:
        /*000c*/ 	.word	0x00000000
        /*0010*/ 	.short	0x0006
        /*0012*/ 	.short	0x0024
        /*0014*/ 	.byte	0x00, 0xf0, 0x05, 0x00


	//----- nvinfo : EIATTR_KPARAM_INFO
	.align		4
.L_17:
        /*0018*/ 	.byte	0x04, 0x17
        /*001a*/ 	.short	(.L_19 - .L_18)
.L_18:
        /*001c*/ 	.word	0x00000000
        /*0020*/ 	.short	0x0005
        /*0022*/ 	.short	0x0020
        /*0024*/ 	.byte	0x00, 0xf0, 0x11, 0x00


	//----- nvinfo : EIATTR_KPARAM_INFO
	.align		4
.L_19:
        /*0028*/ 	.byte	0x04, 0x17
        /*002a*/ 	.short	(.L_21 - .L_20)
.L_20:
        /*002c*/ 	.word	0x00000000
        /*0030*/ 	.short	0x0004
        /*0032*/ 	.short	0x001c
        /*0034*/ 	.byte	0x00, 0xf0, 0x11, 0x00


	//----- nvinfo : EIATTR_KPARAM_INFO
	.align		4
.L_21:
        /*0038*/ 	.byte	0x04, 0x17
        /*003a*/ 	.short	(.L_23 - .L_22)
.L_22:
        /*003c*/ 	.word	0x00000000
        /*0040*/ 	.short	0x0003
        /*0042*/ 	.short	0x0018
        /*0044*/ 	.byte	0x00, 0xf0, 0x11, 0x00


	//----- nvinfo : EIATTR_KPARAM_INFO
	.align		4
.L_23:
        /*0048*/ 	.byte	0x04, 0x17
        /*004a*/ 	.short	(.L_25 - .L_24)
.L_24:
        /*004c*/ 	.word	0x00000000
        /*0050*/ 	.short	0x0002
        /*0052*/ 	.short	0x0010
        /*0054*/ 	.byte	0x00, 0xf5, 0x21, 0x00


	//----- nvinfo : EIATTR_KPARAM_INFO
	.align		4
.L_25:
        /*0058*/ 	.byte	0x04, 0x17
        /*005a*/ 	.short	(.L_27 - .L_26)
.L_26:
        /*005c*/ 	.word	0x00000000
        /*0060*/ 	.short	0x0001
        /*0062*/ 	.short	0x0008
        /*0064*/ 	.byte	0x00, 0xf5, 0x21, 0x00


	//----- nvinfo : EIATTR_KPARAM_INFO
	.align		4
.L_27:
        /*0068*/ 	.byte	0x04, 0x17
        /*006a*/ 	.short	(.L_29 - .L_28)
.L_28:
        /*006c*/ 	.word	0x00000000
        /*0070*/ 	.short	0x0000
        /*0072*/ 	.short	0x0000
        /*0074*/ 	.byte	0x00, 0xf5, 0x21, 0x00


	//----- nvinfo : EIATTR_SPARSE_MMA_MASK
	.align		4
.L_29:
        /*0078*/ 	.byte	0x03, 0x50
        /*007a*/ 	.short	0x0000


	//----- nvinfo : EIATTR_MAXREG_COUNT
	.align		4
        /*007c*/ 	.byte	0x03, 0x1b
        /*007e*/ 	.short	0x00ff


	//----- nvinfo : EIATTR_NUM_BARRIERS
	.align		4
        /*0080*/ 	.byte	0x02, 0x4c
        /*0082*/ 	.byte	0x01
	.zero		1


	//----- nvinfo : EIATTR_MERCURY_ISA_VERSION
	.align		4
        /*0084*/ 	.byte	0x03, 0x5f
        /*0086*/ 	.short	0x0101


	//----- nvinfo : EIATTR_COOP_GROUP_MASK_REGIDS
	.align		4
        /*0088*/ 	.byte	0x04, 0x29
        /*008a*/ 	.short	(.L_31 - .L_30)


	//   ....[0]....
.L_30:
        /*008c*/ 	.word	0xffffffff


	//   ....[1]....
        /*0090*/ 	.word	0xffffffff


	//   ....[2]....
        /*0094*/ 	.word	0xffffffff


	//   ....[3]....
        /*0098*/ 	.word	0xffffffff


	//   ....[4]....
        /*009c*/ 	.word	0xffffffff


	//   ....[5]....
        /*00a0*/ 	.word	0xffffffff


	//   ....[6]....
        /*00a4*/ 	.word	0xffffffff


	//   ....[7]....
        /*00a8*/ 	.word	0xffffffff


	//   ....[8]....
        /*00ac*/ 	.word	0xffffffff


	//   ....[9]....
        /*00b0*/ 	.word	0xffffffff


	//   ....[10]....
        /*00b4*/ 	.word	0xffffffff


	//   ....[11]....
        /*00b8*/ 	.word	0xffffffff


	//   ....[12]....
        /*00bc*/ 	.word	0xffffffff


	//   ....[13]....
        /*00c0*/ 	.word	0xffffffff


	//   ....[14]....
        /*00c4*/ 	.word	0xffffffff


	//   ....[15]....
        /*00c8*/ 	.word	0xffffffff


	//   ....[16]....
        /*00cc*/ 	.word	0xffffffff


	//   ....[17]....
        /*00d0*/ 	.word	0xffffffff


	//   ....[18]....
        /*00d4*/ 	.word	0xffffffff


	//   ....[19]....
        /*00d8*/ 	.word	0xffffffff


	//   ....[20]....
        /*00dc*/ 	.word	0x0500000a


	//   ....[21]....
        /*00e0*/ 	.word	0x0500000a


	//   ....[22]....
        /*00e4*/ 	.word	0x0500000a


	//   ....[23]....
        /*00e8*/ 	.word	0x0500000a


	//   ....[24]....
        /*00ec*/ 	.word	0x0500000a


	//   ....[25]....
        /*00f0*/ 	.word	0x0500000a


	//   ....[26]....
        /*00f4*/ 	.word	0x0500000a


	//   ....[27]....
        /*00f8*/ 	.word	0x0500000a


	//   ....[28]....
        /*00fc*/ 	.word	0x0500000a


	//   ....[29]....
        /*0100*/ 	.word	0x0500000a


	//----- nvinfo : EIATTR_COOP_GROUP_INSTR_OFFSETS
	.align		4
.L_31:
        /*0104*/ 	.byte	0x04, 0x28
        /*0106*/ 	.short	(.L_33 - .L_32)


	//   ....[0]....
.L_32:
        /*0108*/ 	.word	0x00000ba0


	//   ....[1]....
        /*010c*/ 	.word	0x00000bf0


	//   ....[2]....
        /*0110*/ 	.word	0x00000c40


	//   ....[3]....
        /*0114*/ 	.word	0x00000c60


	//   ....[4]....
        /*0118*/ 	.word	0x00000c80


	//   ....[5]....
        /*011c*/ 	.word	0x00000d70


	//   ....[6]....
        /*0120*/ 	.word	0x00000d90


	//   ....[7]....
        /*0124*/ 	.word	0x00000db0


	//   ....[8]....
        /*0128*/ 	.word	0x00000dd0


	//   ....[9]....
        /*012c*/ 	.word	0x00000df0


	//   ....[10]....
        /*0130*/ 	.word	0x000026d0


	//   ....[11]....
        /*0134*/ 	.word	0x00002730


	//   ....[12]....
        /*0138*/ 	.word	0x00002770


	//   ....[13]....
        /*013c*/ 	.word	0x000027a0


	//   ....[14]....
        /*0140*/ 	.word	0x000027c0


	//   ....[15]....
        /*0144*/ 	.word	0x000028c0


	//   ....[16]....
        /*0148*/ 	.word	0x000028e0


	//   ....[17]....
        /*014c*/ 	.word	0x00002900


	//   ....[18]....
        /*0150*/ 	.word	0x00002920


	//   ....[19]....
        /*0154*/ 	.word	0x00002940


	//   ....[20]....
        /*0158*/ 	.word	0x00003920


	//   ....[21]....
        /*015c*/ 	.word	0x00003990


	//   ....[22]....
        /*0160*/ 	.word	0x00003a00


	//   ....[23]....
        /*0164*/ 	.word	0x00003a70


	//   ....[24]....
        /*0168*/ 	.word	0x00003ae0


	//   ....[25]....
        /*016c*/ 	.word	0x00003b60


	//   ....[26]....
        /*0170*/ 	.word	0x00003bd0


	//   ....[27]....
        /*0174*/ 	.word	0x00003c40


	//   ....[28]....
        /*0178*/ 	.word	0x00003cb0


	//   ....[29]....
        /*017c*/ 	.word	0x00003d20


	//----- nvinfo : EIATTR_VRC_CTA_INIT_COUNT
	.align		4
.L_33:
        /*0180*/ 	.byte	0x02, 0x4a
	.zero		1
	.zero		1


	//----- nvinfo : EIATTR_EXIT_INSTR_OFFSETS
	.align		4
        /*0184*/ 	.byte	0x04, 0x1c
        /*0186*/ 	.short	(.L_35 - .L_34)


	//   ....[0]....
.L_34:
        /*0188*/ 	.word	0x00000040


	//   ....[1]....
        /*018c*/ 	.word	0x00000ec0


	//   ....[2]....
        /*0190*/ 	.word	0x000011b0


	//   ....[3]....
        /*0194*/ 	.word	0x00001dc0


	//   ....[4]....
        /*0198*/ 	.word	0x00001f60


	//   ....[5]....
        /*019c*/ 	.word	0x00002a10


	//   ....[6]....
        /*01a0*/ 	.word	0x00002ce0


	//   ....[7]....
        /*01a4*/ 	.word	0x00003770


	//   ....[8]....
        /*01a8*/ 	.word	0x000038d0


	//----- nvinfo : EIATTR_CRS_STACK_SIZE
	.align		4
.L_35:
        /*01ac*/ 	.byte	0x04, 0x1e
        /*01ae*/ 	.short	(.L_37 - .L_36)
.L_36:
        /*01b0*/ 	.word	0x00000000


	//----- nvinfo : EIATTR_CBANK_PARAM_SIZE
	.align		4
.L_37:
        /*01b4*/ 	.byte	0x03, 0x19
        /*01b6*/ 	.short	0x0025


	//----- nvinfo : EIATTR_PARAM_CBANK
	.align		4
        /*01b8*/ 	.byte	0x04, 0x0a
        /*01ba*/ 	.short	(.L_39 - .L_38)
	.align		4
.L_38:
        /*01bc*/ 	.word	index@(.nv.constant0._ZN36_GLOBAL__N__c875156d_4_k_cu_67a4eecb18softmax_bwd_kernelILi256EEEvPKfS2_Pfiifb)
        /*01c0*/ 	.short	0x0380
        /*01c2*/ 	.short	0x0025


	//----- nvinfo : EIATTR_SW_WAR
	.align		4
.L_39:
        /*01c4*/ 	.byte	0x04, 0x36
        /*01c6*/ 	.short	(.L_41 - .L_40)
.L_40:
        /*01c8*/ 	.word	0x00000008
.L_41:


//--------------------- .nv.info._ZN36_GLOBAL__N__c875156d_4_k_cu_67a4eecb18softmax_fwd_kernelILi256EEEvPKfS2_Pfiifb --------------------------
	.section	.nv.info._ZN36_GLOBAL__N__c875156d_4_k_cu_67a4eecb18softmax_fwd_kernelILi256EEEvPKfS2_Pfiifb,"",@"SHT_CUDA_INFO"
	.sectionflags	@""
	.align	4


	//----- nvinfo : EIATTR_CUDA_API_VERSION
	.align		4
        /*0000*/ 	.byte	0x04, 0x37
        /*0002*/ 	.short	(.L_43 - .L_42)
.L_42:
        /*0004*/ 	.word	0x00000082


	//----- nvinfo : EIATTR_KPARAM_INFO
	.align		4
.L_43:
        /*0008*/ 	.byte	0x04, 0x17
        /*000a*/ 	.short	(.L_45 - .L_44)
.L_44:
        /*000c*/ 	.word	0x00000000
        /*0010*/ 	.short	0x0006
        /*0012*/ 	.short	0x0024
        /*0014*/ 	.byte	0x00, 0xf0, 0x05, 0x00


	//----- nvinfo : EIATTR_KPARAM_INFO
	.align		4
.L_45:
        /*0018*/ 	.byte	0x04, 0x17
        /*001a*/ 	.short	(.L_47 - .L_46)
.L_46:
        /*001c*/ 	.word	0x00000000
        /*0020*/ 	.short	0x0005
        /*0022*/ 	.short	0x0020
        /*0024*/ 	.byte	0x00, 0xf0, 0x11, 0x00


	//----- nvinfo : EIATTR_KPARAM_INFO
	.align		4
.L_47:
        /*0028*/ 	.byte	0x04, 0x17
        /*002a*/ 	.short	(.L_49 - .L_48)
.L_48:
        /*002c*/ 	.word	0x00000000
        /*0030*/ 	.short	0x0004
        /*0032*/ 	.short	0x001c
        /*0034*/ 	.byte	0x00, 0xf0, 0x11, 0x00


	//----- nvinfo : EIATTR_KPARAM_INFO
	.align		4
.L_49:
        /*0038*/ 	.byte	0x04, 0x17
        /*003a*/ 	.short	(.L_51 - .L_50)
.L_50:
        /*003c*/ 	.word	0x00000000
        /*0040*/ 	.short	0x0003
        /*0042*/ 	.short	0x0018
        /*0044*/ 	.byte	0x00, 0xf0, 0x11, 0x00


	//----- nvinfo : EIATTR_KPARAM_INFO
	.align		4
.L_51:
        /*0048*/ 	.byte	0x04, 0x17
        /*004a*/ 	.short	(.L_53 - .L_52)
.L_52:
        /*004c*/ 	.word	0x00000000
        /*0050*/ 	.short	0x0002
        /*0052*/ 	.short	0x0010
        /*0054*/ 	.byte	0x00, 0xf5, 0x21, 0x00


	//----- nvinfo : EIATTR_KPARAM_INFO
	.align		4
.L_53:
        /*0058*/ 	.byte	0x04, 0x17
        /*005a*/ 	.short	(.L_55 - .L_54)
.L_54:
        /*005c*/ 	.word	0x00000000
        /*0060*/ 	.short	0x0001
        /*0062*/ 	.short	0x0008
        /*0064*/ 	.byte	0x00, 0xf5, 0x21, 0x00


	//----- nvinfo : EIATTR_KPARAM_INFO
	.align		4
.L_55:
        /*0068*/ 	.byte	0x04, 0x17
        /*006a*/ 	.short	(.L_57 - .L_56)
.L_56:
        /*006c*/ 	.word	0x00000000
        /*0070*/ 	.short	0x0000
        /*0072*/ 	.short	0x0000
        /*0074*/ 	.byte	0x00, 0xf5, 0x21, 0x00


	//----- nvinfo : EIATTR_SPARSE_MMA_MASK
	.align		4
.L_57:
        /*0078*/ 	.byte	0x03, 0x50
        /*007a*/ 	.short	0x0000


	//----- nvinfo : EIATTR_MAXREG_COUNT
	.align		4
        /*007c*/ 	.byte	0x03, 0x1b
        /*007e*/ 	.short	0x00ff


	//----- nvinfo : EIATTR_NUM_BARRIERS
	.align		4
        /*0080*/ 	.byte	0x02, 0x4c
        /*0082*/ 	.byte	0x01
	.zero		1


	//----- nvinfo : EIATTR_MERCURY_ISA_VERSION
	.align		4
        /*0084*/ 	.byte	0x03, 0x5f
        /*0086*/ 	.short	0x0101


	//----- nvinfo : EIATTR_COOP_GROUP_MASK_REGIDS
	.align		4
        /*0088*/ 	.byte	0x04, 0x29
        /*008a*/ 	.short	(.L_59 - .L_58)


	//   ....[0]....
.L_58:
        /*008c*/ 	.word	0xffffffff


	//   ....[1]....
        /*0090*/ 	.word	0xffffffff


	//   ....[2]....
        /*0094*/ 	.word	0xffffffff


	//   ....[3]....
        /*0098*/ 	.word	0xffffffff


	//   ....[4]....
        /*009c*/ 	.word	0xffffffff


	//   ....[5]....
        /*00a0*/ 	.word	0xffffffff


	//   ....[6]....
        /*00a4*/ 	.word	0xffffffff


	//   ....[7]....
        /*00a8*/ 	.word	0xffffffff


	//   ....[8]....
        /*00ac*/ 	.word	0xffffffff


	//   ....[9]....
        /*00b0*/ 	.word	0xffffffff


	//   ....[10]....
        /*00b4*/ 	.word	0xffffffff


	//   ....[11]....
        /*00b8*/ 	.word	0xffffffff


	//   ....[12]....
        /*00bc*/ 	.word	0xffffffff


	//   ....[13]....
        /*00c0*/ 	.word	0xffffffff


	//   ....[14]....
        /*00c4*/ 	.word	0xffffffff


	//   ....[15]....
        /*00c8*/ 	.word	0xffffffff


	//   ....[16]....
        /*00cc*/ 	.word	0xffffffff


	//   ....[17]....
        /*00d0*/ 	.word	0xffffffff


	//   ....[18]....
        /*00d4*/ 	.word	0xffffffff


	//   ....[19]....
        /*00d8*/ 	.word	0xffffffff


	//   ....[20]....
        /*00dc*/ 	.word	0x0500000c


	//   ....[21]....
        /*00e0*/ 	.word	0x0500000c


	//   ....[22]....
        /*00e4*/ 	.word	0x0500000c


	//   ....[23]....
        /*00e8*/ 	.word	0x0500000c


	//   ....[24]....
        /*00ec*/ 	.word	0x0500000c


	//   ....[25]....
        /*00f0*/ 	.word	0x0500000c


	//   ....[26]....
        /*00f4*/ 	.word	0x0500000c


	//   ....[27]....
        /*00f8*/ 	.word	0x0500000c


	//   ....[28]....
        /*00fc*/ 	.word	0x0500000c


	//   ....[29]....
        /*0100*/ 	.word	0x0500000c


	//----- nvinfo : EIATTR_COOP_GROUP_INSTR_OFFSETS
	.align		4
.L_59:
        /*0104*/ 	.byte	0x04, 0x28
        /*0106*/ 	.short	(.L_61 - .L_60)


	//   ....[0]....
.L_60:
        /*0108*/ 	.word	0x00001750


	//   ....[1]....
        /*010c*/ 	.word	0x00001780


	//   ....[2]....
        /*0110*/ 	.word	0x000017a0


	//   ....[3]....
        /*0114*/ 	.word	0x000017e0


	//   ....[4]....
        /*0118*/ 	.word	0x00001820


	//   ....[5]....
        /*011c*/ 	.word	0x00001930


	//   ....[6]....
        /*0120*/ 	.word	0x00001950


	//   ....[7]....
        /*0124*/ 	.word	0x00001970


	//   ....[8]....
        /*0128*/ 	.word	0x00001990


	//   ....[9]....
        /*012c*/ 	.word	0x000019b0


	//   ....[10]....
        /*0130*/ 	.word	0x00002930


	//   ....[11]....
        /*0134*/ 	.word	0x00002990


	//   ....[12]....
        /*0138*/ 	.word	0x000029c0


	//   ....[13]....
        /*013c*/ 	.word	0x000029e0


	//   ....[14]....
        /*0140*/ 	.word	0x00002a00


	//   ....[15]....
        /*0144*/ 	.word	0x00002af0


	//   ....[16]....
        /*0148*/ 	.word	0x00002b10


	//   ....[17]....
        /*014c*/ 	.word	0x00002b30


	//   ....[18]....
        /*0150*/ 	.word	0x00002b50


	//   ....[19]....
        /*0154*/ 	.word	0x00002b70


	//   ....[20]....
        /*0158*/ 	.word	0x00004130


	//   ....[21]....
        /*015c*/ 	.word	0x000041a0


	//   ....[22]....
        /*0160*/ 	.word	0x00004210


	//   ....[23]....
        /*0164*/ 	.word	0x00004280


	//   ....[24]....
        /*0168*/ 	.word	0x000042f0


	//   ....[25]....
        /*016c*/ 	.word	0x00004370


	//   ....[26]....
        /*0170*/ 	.word	0x000043e0


	//   ....[27]....
        /*0174*/ 	.word	0x00004450


	//   ....[28]....
        /*0178*/ 	.word	0x000044c0


	//   ....[29]....
        /*017c*/ 	.word	0x00004530


	//----- nvinfo : EIATTR_VRC_CTA_INIT_COUNT
	.align		4
.L_61:
        /*0180*/ 	.byte	0x02, 0x4a
	.zero		1
	.zero		1


	//----- nvinfo : EIATTR_EXIT_INSTR_OFFSETS
	.align		4
        /*0184*/ 	.byte	0x04, 0x1c
        /*0186*/ 	.short	(.L_63 - .L_62)


	//   ....[0]....
.L_62:
        /*0188*/ 	.word	0x00000040


	//   ....[1]....
        /*018c*/ 	.word	0x00002c50


	//   ....[2]....
        /*0190*/ 	.word	0x00002ef0


	//   ....[3]....
        /*0194*/ 	.word	0x00003400


	//   ....[4]....
        /*0198*/ 	.word	0x00003520


	//   ....[5]....
        /*019c*/ 	.word	0x00003930


	//   ....[6]....
        /*01a0*/ 	.word	0x000040d0


	//----- nvinfo : EIATTR_CRS_STACK_SIZE
	.align		4
.L_63:
        /*01a4*/ 	.byte	0x04, 0x1e
        /*01a6*/ 	.short	(.L_65 - .L_64)
.L_64:
        /*01a8*/ 	.word	0x00000000


	//----- nvinfo : EIATTR_CBANK_PARAM_SIZE
	.align		4
.L_65:
        /*01ac*/ 	.byte	0x03, 0x19
        /*01ae*/ 	.short	0x0025


	//----- nvinfo : EIATTR_PARAM_CBANK
	.align		4
        /*01b0*/ 	.byte	0x04, 0x0a
        /*01b2*/ 	.short	(.L_67 - .L_66)
	.align		4
.L_66:
        /*01b4*/ 	.word	index@(.nv.constant0._ZN36_GLOBAL__N__c875156d_4_k_cu_67a4eecb18softmax_fwd_kernelILi256EEEvPKfS2_Pfiifb)
        /*01b8*/ 	.short	0x0380
        /*01ba*/ 	.short	0x0025


	//----- nvinfo : EIATTR_SW_WAR
	.align		4
.L_67:
        /*01bc*/ 	.byte	0x04, 0x36
        /*01be*/ 	.short	(.L_69 - .L_68)
.L_68:
        /*01c0*/ 	.word	0x00000008
.L_69:


//--------------------- .nv.callgraph             --------------------------
	.section	.nv.callgraph,"",@"SHT_CUDA_CALLGRAPH"
	.align	4
	.sectionentsize	8
	.align		4
        /*0000*/ 	.word	0x00000000
	.align		4
        /*0004*/ 	.word	0xffffffff
	.align		4
        /*0008*/ 	.word	0x00000000
	.align		4
        /*000c*/ 	.word	0xfffffffe
	.align		4
        /*0010*/ 	.word	0x00000000
	.align		4
        /*0014*/ 	.word	0xfffffffd
	.align		4
        /*0018*/ 	.word	0x00000000
	.align		4
        /*001c*/ 	.word	0xfffffffc


//--------------------- .text._ZN36_GLOBAL__N__c875156d_4_k_cu_67a4eecb18softmax_bwd_kernelILi256EEEvPKfS2_Pfiifb --------------------------
	.section	.text._ZN36_GLOBAL__N__c875156d_4_k_cu_67a4eecb18softmax_bwd_kernelILi256EEEvPKfS2_Pfiifb,"ax",@progbits
	.align	128
.text._ZN36_GLOBAL__N__c875156d_4_k_cu_67a4eecb18softmax_bwd_kernelILi256EEEvPKfS2_Pfiifb:
        .type           _ZN36_GLOBAL__N__c875156d_4_k_cu_67a4eecb18softmax_bwd_kernelILi256EEEvPKfS2_Pfiifb,@function
        .size           _ZN36_GLOBAL__N__c875156d_4_k_cu_67a4eecb18softmax_bwd_kernelILi256EEEvPKfS2_Pfiifb,(.L_x_133 - _ZN36_GLOBAL__N__c875156d_4_k_cu_67a4eecb18softmax_bwd_kernelILi256EEEvPKfS2_Pfiifb)
        .other          _ZN36_GLOBAL__N__c875156d_4_k_cu_67a4eecb18softmax_bwd_kernelILi256EEEvPKfS2_Pfiifb,@"STO_CUDA_ENTRY STV_DEFAULT"
_ZN36_GLOBAL__N__c875156d_4_k_cu_67a4eecb18softmax_bwd_kernelILi256EEEvPKfS2_Pfiifb:
[----:B------:R-:W-:Y:S08]  /*0000*/  LDC R1, c[0x0][0x37c] ;  /* 0x0000df00ff017b82 */ /* 0x000ff00000000800 */
[----:B------:R-:W0:Y:S08]  /*0010*/  S2UR UR5, SR_CTAID.X ;  /* 0x00000000000579c3 */ /* 0x000e300000002500 */
[----:B------:R-:W0:Y:S02]  /*0020*/  LDC R0, c[0x0][0x398] ;  /* 0x0000e600ff007b82 */ /* 0x000e240000000800 */
[----:B0-----:R-:W-:-:S13]  /*0030*/  ISETP.LE.AND P0, PT, R0, UR5, PT ;  /* 0x0000000500007c0c */ /* 0x001fda000bf03270 */
[----:B------:R-:W-:Y:S05]  /*0040*/  @P0 EXIT ;  /* 0x000000000000094d */ /* 0x000fea0003800000 */
[----:B------:R-:W0:Y:S01]  /*0050*/  LDC R0, c[0x0][0x39c] ;  /* 0x0000e700ff007b82 */ /* 0x000e220000000800 */
[----:B------:R-:W1:Y:S01]  /*0060*/  LDCU.U8 UR4, c[0x0][0x3a4] ;  /* 0x00007480ff0477ac */ /* 0x000e620008000000 */
[----:B------:R-:W2:Y:S01]  /*0070*/  LDCU.64 UR8, c[0x0][0x388] ;  /* 0x00007100ff0877ac */ /* 0x000ea20008000a00 */
[----:B------:R-:W3:Y:S01]  /*0080*/  LDCU.64 UR6, c[0x0][0x358] ;  /* 0x00006b00ff0677ac */ /* 0x000ee20008000a00 */
[----:B-1----:R-:W-:-:S04]  /*0090*/  UPRMT UR4, UR4, 0x8880, URZ ;  /* 0x0000888004047896 */ /* 0x002fc800080000ff */
[----:B------:R-:W-:Y:S01]  /*00a0*/  UISETP.NE.AND UP0, UPT, UR4, URZ, UPT ;  /* 0x000000ff0400728c */ /* 0x000fe2000bf05270 */
[----:B0-----:R-:W-:-:S04]  /*00b0*/  IMAD R12, R0, UR5, RZ ;  /* 0x00000005000c7c24 */ /* 0x001fc8000f8e02ff */
[----:B------:R-:W-:-:S03]  /*00c0*/  IMAD.WIDE R4, R12, 0x4, RZ ;  /* 0x000000040c047825 */ /* 0x000fc600078e02ff */
[----:B--2---:R-:W-:-:S04]  /*00d0*/  IADD3 R2, P0, PT, R4, UR8, RZ ;  /* 0x0000000804027c10 */ /* 0x004fc8000ff1e0ff */
[----:B------:R-:W-:Y:S01]  /*00e0*/  IADD3.X R3, PT, PT, R5, UR9, RZ, P0, !PT ;  /* 0x0000000905037c10 */ /* 0x000fe200087fe4ff */
[----:B---3--:R-:W-:Y:S08]  /*00f0*/  BRA.U UP0, `(.L_x_0) ;  /* 0x0000001d009c7547 */ /* 0x008ff0000b800000 */
[----:B------:R-:W0:Y:S01]  /*0100*/  S2R R11, SR_TID.X ;  /* 0x00000000000b7919 */ /* 0x000e220000002100 */
[----:B------:R-:W-:Y:S01]  /*0110*/  BSSY.RECONVERGENT B0, `(.L_x_1) ;  /* 0x00000a8000007945 */ /* 0x000fe20003800200 */
[----:B------:R-:W-:Y:S01]  /*0120*/  HFMA2 R15, -RZ, RZ, 0, 0 ;  /* 0x00000000ff0f7431 */ /* 0x000fe200000001ff */
[----:B0-----:R-:W-:-:S13]  /*0130*/  ISETP.GE.AND P0, PT, R11, R0, PT ;  /* 0x000000000b00720c */ /* 0x001fda0003f06270 */
[----:B------:R-:W-:Y:S05]  /*0140*/  @P0 BRA `(.L_x_2) ;  /* 0x0000000800900947 */ /* 0x000fea0003800000 */
[-C--:B------:R-:W-:Y:S01]  /*0150*/  LOP3.LUT R7, RZ, R11.reuse, RZ, 0x33, !PT ;  /* 0x0000000bff077212 */ /* 0x080fe200078e33ff */
[----:B------:R-:W-:Y:S01]  /*0160*/  BSSY.RECONVERGENT B1, `(.L_x_3) ;  /* 0x0000051000017945 */ /* 0x000fe20003800200 */
[----:B------:R-:W-:Y:S02]  /*0170*/  MOV R15, RZ ;  /* 0x000000ff000f7202 */ /* 0x000fe40000000f00 */
[----:B------:R-:W-:Y:S02]  /*0180*/  IADD3 R7, PT, PT, R7, R0, RZ ;  /* 0x0000000007077210 */ /* 0x000fe40007ffe0ff */
[----:B------:R-:W-:Y:S02]  /*0190*/  MOV R13, R11 ;  /* 0x0000000b000d7202 */ /* 0x000fe40000000f00 */
[C---:B------:R-:W-:Y:S02]  /*01a0*/  ISETP.GE.U32.AND P1, PT, R7.reuse, 0xf00, PT ;  /* 0x00000f000700780c */ /* 0x040fe40003f26070 */
[----:B------:R-:W-:-:S04]  /*01b0*/  LEA.HI R10, R7, 0x1, RZ, 0x18 ;  /* 0x00000001070a7811 */ /* 0x000fc800078fc0ff */
[----:B------:R-:W-:-:S04]  /*01c0*/  LOP3.LUT R20, R10, 0xf, RZ, 0xc0, !PT ;  /* 0x0000000f0a147812 */ /* 0x000fc800078ec0ff */
[----:B------:R-:W-:-:S03]  /*01d0*/  ISETP.NE.AND P0, PT, R20, RZ, PT ;  /* 0x000000ff1400720c */ /* 0x000fc60003f05270 */
[----:B------:R-:W-:Y:S10]  /*01e0*/  @!P1 BRA `(.L_x_4) ;  /* 0x0000000400209947 */ /* 0x000ff40003800000 */
[----:B------:R-:W0:Y:S01]  /*01f0*/  LDCU.64 UR4, c[0x0][0x380] ;  /* 0x00007000ff0477ac */ /* 0x000e220008000a00 */
[----:B------:R-:W-:Y:S01]  /*0200*/  IMAD.WIDE.U32 R6, R11, 0x4, R4 ;  /* 0x000000040b067825 */ /* 0x000fe200078e0004 */
[----:B------:R-:W-:Y:S02]  /*0210*/  LOP3.LUT R14, R10, 0x1fffff0, RZ, 0xc0, !PT ;  /* 0x01fffff00a0e7812 */ /* 0x000fe400078ec0ff */
[----:B------:R-:W-:Y:S02]  /*0220*/  MOV R15, RZ ;  /* 0x000000ff000f7202 */ /* 0x000fe40000000f00 */
[----:B------:R-:W-:Y:S02]  /*0230*/  IADD3 R21, P1, PT, R6, 0x2000, RZ ;  /* 0x0000200006157810 */ /* 0x000fe40007f3e0ff */
[----:B------:R-:W-:Y:S02]  /*0240*/  MOV R13, R11 ;  /* 0x0000000b000d7202 */ /* 0x000fe40000000f00 */
[----:B------:R-:W-:Y:S01]  /*0250*/  IADD3 R14, PT, PT, -R14, RZ, RZ ;  /* 0x000000ff0e0e7210 */ /* 0x000fe20007ffe1ff */
[----:B------:R-:W-:Y:S01]  /*0260*/  IMAD.X R6, RZ, RZ, R7, P1 ;  /* 0x000000ffff067224 */ /* 0x000fe200008e0607 */
[----:B0-----:R-:W-:-:S02]  /*0270*/  IADD3 R19, P2, PT, R21, UR4, RZ ;  /* 0x0000000415137c10 */ /* 0x001fc4000ff5e0ff */
[----:B------:R-:W-:Y:S02]  /*0280*/  IADD3 R21, P1, PT, R21, UR8, RZ ;  /* 0x0000000815157c10 */ /* 0x000fe4000ff3e0ff */
[C---:B------:R-:W-:Y:S02]  /*0290*/  IADD3.X R22, PT, PT, R6.reuse, UR5, RZ, P2, !PT ;  /* 0x0000000506167c10 */ /* 0x040fe400097fe4ff */
[----:B------:R-:W-:-:S09]  /*02a0*/  IADD3.X R24, PT, PT, R6, UR9, RZ, P1, !PT ;  /* 0x0000000906187c10 */ /* 0x000fd20008ffe4ff */
.L_x_5:
[----:B------:R-:W-:Y:S01]  /*02b0*/  MOV R6, R21 ;  /* 0x0000001500067202 */ /* 0x000fe20000000f00 */
[----:B------:R-:W-:Y:S01]  /*02c0*/  IMAD.MOV.U32 R7, RZ, RZ, R24 ;  /* 0x000000ffff077224 */ /* 0x000fe200078e0018 */
[----:B------:R-:W-:Y:S02]  /*02d0*/  MOV R8, R19 ;  /* 0x0000001300087202 */ /* 0x000fe40000000f00 */
[----:B------:R-:W-:Y:S02]  /*02e0*/  MOV R9, R22 ;  /* 0x0000001600097202 */ /* 0x000fe40000000f00 */
[----:B------:R-:W2:Y:S04]  /*02f0*/  LDG.E.CONSTANT R18, desc[UR6][R6.64+-0x2000] ;  /* 0xffe0000606127981 */ /* 0x000ea8000c1e9900 */
[----:B------:R-:W2:Y:S04]  /*0300*/  LDG.E.CONSTANT R17, desc[UR6][R8.64+-0x2000] ;  /* 0xffe0000608117981 */ /* 0x000ea8000c1e9900 */
[----:B------:R-:W3:Y:S04]  /*0310*/  LDG.E.CONSTANT R26, desc[UR6][R6.64+-0x1c00] ;  /* 0xffe40006061a7981 */ /* 0x000ee8000c1e9900 */
[----:B------:R-:W3:Y:S04]  /*0320*/  LDG.E.CONSTANT R25, desc[UR6][R8.64+-0x1c00] ;  /* 0xffe4000608197981 */ /* 0x000ee8000c1e9900 */
[----:B------:R-:W4:Y:S04]  /*0330*/  LDG.E.CONSTANT R16, desc[UR6][R6.64+-0x1800] ;  /* 0xffe8000606107981 */ /* 0x000f28000c1e9900 */
[----:B------:R-:W4:Y:S04]  /*0340*/  LDG.E.CONSTANT R23, desc[UR6][R8.64+-0x1800] ;  /* 0xffe8000608177981 */ /* 0x000f28000c1e9900 */
[----:B------:R-:W5:Y:S04]  /*0350*/  LDG.E.CONSTANT R19, desc[UR6][R6.64+-0x1400] ;  /* 0xffec000606137981 */ /* 0x000f68000c1e9900 */
[----:B------:R-:W5:Y:S04]  /*0360*/  LDG.E.CONSTANT R22, desc[UR6][R8.64+-0x1400] ;  /* 0xffec000608167981 */ /* 0x000f68000c1e9900 */
[----:B------:R-:W5:Y:S04]  /*0370*/  LDG.E.CONSTANT R21, desc[UR6][R6.64+-0x1000] ;  /* 0xfff0000606157981 */ /* 0x000f68000c1e9900 */
[----:B------:R-:W5:Y:S01]  /*0380*/  LDG.E.CONSTANT R24, desc[UR6][R8.64+-0x1000] ;  /* 0xfff0000608187981 */ /* 0x000f62000c1e9900 */
[----:B--2---:R-:W-:-:S03]  /*0390*/  FFMA R15, R18, R17, R15 ;  /* 0x00000011120f7223 */ /* 0x004fc6000000000f */
[----:B------:R-:W2:Y:S04]  /*03a0*/  LDG.E.CONSTANT R17, desc[UR6][R6.64+-0xc00] ;  /* 0xfff4000606117981 */ /* 0x000ea8000c1e9900 */
[----:B------:R-:W2:Y:S01]  /*03b0*/  LDG.E.CONSTANT R18, desc[UR6][R8.64+-0xc00] ;  /* 0xfff4000608127981 */ /* 0x000ea2000c1e9900 */
[----:B---3--:R-:W-:-:S04]  /*03c0*/  FFMA R15, R26, R25, R15 ;  /* 0x000000191a0f7223 */ /* 0x008fc8000000000f */
[----:B----4-:R-:W-:Y:S02]  /*03d0*/  FFMA R26, R16, R23, R15 ;  /* 0x00000017101a7223 */ /* 0x010fe4000000000f */
[----:B------:R-:W3:Y:S04]  /*03e0*/  LDG.E.CONSTANT R15, desc[UR6][R6.64+-0x800] ;  /* 0xfff80006060f7981 */ /* 0x000ee8000c1e9900 */
[----:B------:R-:W3:Y:S01]  /*03f0*/  LDG.E.CONSTANT R16, desc[UR6][R8.64+-0x800] ;  /* 0xfff8000608107981 */ /* 0x000ee2000c1e9900 */
[----:B-----5:R-:W-:-:S03]  /*0400*/  FFMA R26, R19, R22, R26 ;  /* 0x00000016131a7223 */ /* 0x020fc6000000001a */
[----:B------:R-:W4:Y:S04]  /*0410*/  LDG.E.CONSTANT R19, desc[UR6][R6.64+-0x400] ;  /* 0xfffc000606137981 */ /* 0x000f28000c1e9900 */
[----:B------:R-:W4:Y:S01]  /*0420*/  LDG.E.CONSTANT R22, desc[UR6][R8.64+-0x400] ;  /* 0xfffc000608167981 */ /* 0x000f22000c1e9900 */
[----:B------:R-:W-:-:S03]  /*0430*/  FFMA R26, R21, R24, R26 ;  /* 0x00000018151a7223 */ /* 0x000fc6000000001a */
[----:B------:R-:W5:Y:S04]  /*0440*/  LDG.E.CONSTANT R21, desc[UR6][R6.64] ;  /* 0x0000000606157981 */ /* 0x000f68000c1e9900 */
[----:B------:R-:W5:Y:S04]  /*0450*/  LDG.E.CONSTANT R24, desc[UR6][R8.64] ;  /* 0x0000000608187981 */ /* 0x000f68000c1e9900 */
[----:B------:R-:W5:Y:S01]  /*0460*/  LDG.E.CONSTANT R23, desc[UR6][R6.64+0x400] ;  /* 0x0004000606177981 */ /* 0x000f62000c1e9900 */
[----:B--2---:R-:W-:-:S03]  /*0470*/  FFMA R28, R17, R18, R26 ;  /* 0x00000012111c7223 */ /* 0x004fc6000000001a */
[----:B------:R-:W2:Y:S04]  /*0480*/  LDG.E.CONSTANT R26, desc[UR6][R8.64+0x400] ;  /* 0x00040006081a7981 */ /* 0x000ea8000c1e9900 */
[----:B------:R-:W2:Y:S04]  /*0490*/  LDG.E.CONSTANT R17, desc[UR6][R6.64+0x800] ;  /* 0x0008000606117981 */ /* 0x000ea8000c1e9900 */
[----:B------:R-:W2:Y:S01]  /*04a0*/  LDG.E.CONSTANT R18, desc[UR6][R8.64+0x800] ;  /* 0x0008000608127981 */ /* 0x000ea2000c1e9900 */
[----:B---3--:R-:W-:-:S03]  /*04b0*/  FFMA R16, R15, R16, R28 ;  /* 0x000000100f107223 */ /* 0x008fc6000000001c */
[----:B------:R-:W3:Y:S01]  /*04c0*/  LDG.E.CONSTANT R15, desc[UR6][R6.64+0xc00] ;  /* 0x000c0006060f7981 */ /* 0x000ee2000c1e9900 */
[----:B----4-:R-:W-:-:S03]  /*04d0*/  FFMA R22, R19, R22, R16 ;  /* 0x0000001613167223 */ /* 0x010fc60000000010 */
[----:B------:R-:W3:Y:S04]  /*04e0*/  LDG.E.CONSTANT R16, desc[UR6][R8.64+0xc00] ;  /* 0x000c000608107981 */ /* 0x000ee8000c1e9900 */
[----:B------:R-:W4:Y:S01]  /*04f0*/  LDG.E.CONSTANT R19, desc[UR6][R6.64+0x1000] ;  /* 0x0010000606137981 */ /* 0x000f22000c1e9900 */
[----:B-----5:R-:W-:-:S03]  /*0500*/  FFMA R24, R21, R24, R22 ;  /* 0x0000001815187223 */ /* 0x020fc60000000016 */
[----:B------:R-:W4:Y:S04]  /*0510*/  LDG.E.CONSTANT R22, desc[UR6][R8.64+0x1000] ;  /* 0x0010000608167981 */ /* 0x000f28000c1e9900 */
[----:B------:R-:W5:Y:S01]  /*0520*/  LDG.E.CONSTANT R21, desc[UR6][R6.64+0x1400] ;  /* 0x0014000606157981 */ /* 0x000f62000c1e9900 */
[----:B--2---:R-:W-:-:S03]  /*0530*/  FFMA R26, R23, R26, R24 ;  /* 0x0000001a171a7223 */ /* 0x004fc60000000018 */
[----:B------:R-:W5:Y:S04]  /*0540*/  LDG.E.CONSTANT R24, desc[UR6][R8.64+0x1400] ;  /* 0x0014000608187981 */ /* 0x000f68000c1e9900 */
[----:B------:R-:W2:Y:S01]  /*0550*/  LDG.E.CONSTANT R23, desc[UR6][R6.64+0x1800] ;  /* 0x0018000606177981 */ /* 0x000ea2000c1e9900 */
[----:B------:R-:W-:-:S03]  /*0560*/  FFMA R28, R17, R18, R26 ;  /* 0x00000012111c7223 */ /* 0x000fc6000000001a */
[----:B------:R-:W2:Y:S04]  /*0570*/  LDG.E.CONSTANT R26, desc[UR6][R8.64+0x1800] ;  /* 0x00180006081a7981 */ /* 0x000ea8000c1e9900 */
[----:B------:R-:W2:Y:S04]  /*0580*/  LDG.E.CONSTANT R17, desc[UR6][R6.64+0x1c00] ;  /* 0x001c000606117981 */ /* 0x000ea8000c1e9900 */
[----:B------:R-:W2:Y:S01]  /*0590*/  LDG.E.CONSTANT R18, desc[UR6][R8.64+0x1c00] ;  /* 0x001c000608127981 */ /* 0x000ea2000c1e9900 */
[----:B------:R-:W-:-:S04]  /*05a0*/  IADD3 R14, PT, PT, R14, 0x10, RZ ;  /* 0x000000100e0e7810 */ /* 0x000fc80007ffe0ff */
[----:B------:R-:W-:Y:S01]  /*05b0*/  ISETP.NE.AND P1, PT, R14, RZ, PT ;  /* 0x000000ff0e00720c */ /* 0x000fe20003f25270 */
[----:B---3--:R-:W-:-:S04]  /*05c0*/  FFMA R16, R15, R16, R28 ;  /* 0x000000100f107223 */ /* 0x008fc8000000001c */
[----:B----4-:R-:W-:Y:S01]  /*05d0*/  FFMA R16, R19, R22, R16 ;  /* 0x0000001613107223 */ /* 0x010fe20000000010 */
[----:B------:R-:W-:Y:S02]  /*05e0*/  IADD3 R19, P3, PT, R8, 0x4000, RZ ;  /* 0x0000400008137810 */ /* 0x000fe40007f7e0ff */
[----:B------:R-:W-:-:S03]  /*05f0*/  IADD3 R13, PT, PT, R13, 0x1000, RZ ;  /* 0x000010000d0d7810 */ /* 0x000fc60007ffe0ff */
[----:B------:R-:W-:Y:S02]  /*0600*/  IMAD.X R22, RZ, RZ, R9, P3 ;  /* 0x000000ffff167224 */ /* 0x000fe400018e0609 */
[----:B-----5:R-:W-:Y:S01]  /*0610*/  FFMA R16, R21, R24, R16 ;  /* 0x0000001815107223 */ /* 0x020fe20000000010 */
[----:B------:R-:W-:-:S03]  /*0620*/  IADD3 R21, P2, PT, R6, 0x4000, RZ ;  /* 0x0000400006157810 */ /* 0x000fc60007f5e0ff */
[----:B--2---:R-:W-:Y:S01]  /*0630*/  FFMA R16, R23, R26, R16 ;  /* 0x0000001a17107223 */ /* 0x004fe20000000010 */
[----:B------:R-:W-:-:S03]  /*0640*/  IADD3.X R24, PT, PT, RZ, R7, RZ, P2, !PT ;  /* 0x00000007ff187210 */ /* 0x000fc600017fe4ff */
[----:B------:R-:W-:Y:S01]  /*0650*/  FFMA R15, R17, R18, R16 ;  /* 0x00000012110f7223 */ /* 0x000fe20000000010 */
[----:B------:R-:W-:Y:S06]  /*0660*/  @P1 BRA `(.L_x_5) ;  /* 0xfffffffc00101947 */ /* 0x000fec000383ffff */
.L_x_4:
[----:B------:R-:W-:Y:S05]  /*0670*/  BSYNC.RECONVERGENT B1 ;  /* 0x0000000000017941 */ /* 0x000fea0003800200 */
.L_x_3:
[----:B------:R-:W-:Y:S01]  /*0680*/  SHF.R.S32.HI R7, RZ, 0x1f, R12 ;  /* 0x0000001fff077819 */ /* 0x000fe2000001140c */
[----:B------:R-:W-:Y:S06]  /*0690*/  @!P0 BRA `(.L_x_2) ;  /* 0x00000004003c8947 */ /* 0x000fec0003800000 */
[----:B------:R-:W0:Y:S01]  /*06a0*/  LDC.64 R8, c[0x0][0x380] ;  /* 0x0000e000ff087b82 */ /* 0x000e220000000a00 */
[----:B------:R-:W-:Y:S01]  /*06b0*/  ISETP.GE.U32.AND P0, PT, R20, 0x8, PT ;  /* 0x000000081400780c */ /* 0x000fe20003f06070 */
[----:B------:R-:W-:Y:S01]  /*06c0*/  BSSY.RECONVERGENT B1, `(.L_x_6) ;  /* 0x0000021000017945 */ /* 0x000fe20003800200 */
[----:B------:R-:W-:-:S04]  /*06d0*/  LOP3.LUT R24, R10, 0x7, RZ, 0xc0, !PT ;  /* 0x000000070a187812 */ /* 0x000fc800078ec0ff */
[----:B------:R-:W-:Y:S02]  /*06e0*/  ISETP.NE.AND P1, PT, R24, RZ, PT ;  /* 0x000000ff1800720c */ /* 0x000fe40003f25270 */
[----:B0-----:R-:W-:-:S04]  /*06f0*/  LEA R6, P2, R12, R8, 0x2 ;  /* 0x000000080c067211 */ /* 0x001fc800078410ff */
[----:B------:R-:W-:Y:S01]  /*0700*/  LEA.HI.X R7, R12, R9, R7, 0x2, P2 ;  /* 0x000000090c077211 */ /* 0x000fe200010f1407 */
[----:B------:R-:W-:Y:S08]  /*0710*/  @!P0 BRA `(.L_x_7) ;  /* 0x00000000006c8947 */ /* 0x000ff00003800000 */
[----:B------:R-:W-:-:S04]  /*0720*/  IMAD.WIDE.U32 R16, R13, 0x4, R2 ;  /* 0x000000040d107825 */ /* 0x000fc800078e0002 */
[----:B------:R-:W-:Y:S01]  /*0730*/  IMAD.WIDE.U32 R18, R13, 0x4, R6 ;  /* 0x000000040d127825 */ /* 0x000fe200078e0006 */
        /* <DEDUP_REMOVED lines=8> */
[----:B------:R-:W5:Y:S01]  /*07c0*/  LDG.E.CONSTANT R28, desc[UR6][R18.64+0x1c00] ;  /* 0x001c0006121c7981 */ /* 0x000f62000c1e9900 */
[----:B--2---:R-:W-:-:S03]  /*07d0*/  FFMA R20, R12, R20, R15 ;  /* 0x000000140c147223 */ /* 0x004fc6000000000f */
[----:B------:R-:W2:Y:S04]  /*07e0*/  LDG.E.CONSTANT R12, desc[UR6][R16.64+0xc00] ;  /* 0x000c0006100c7981 */ /* 0x000ea8000c1e9900 */
[----:B------:R-:W2:Y:S01]  /*07f0*/  LDG.E.CONSTANT R15, desc[UR6][R18.64+0xc00] ;  /* 0x000c0006120f7981 */ /* 0x000ea2000c1e9900 */
[----:B---3--:R-:W-:-:S03]  /*0800*/  FFMA R22, R23, R22, R20 ;  /* 0x0000001617167223 */ /* 0x008fc60000000014 */
[----:B------:R-:W3:Y:S04]  /*0810*/  LDG.E.CONSTANT R20, desc[UR6][R16.64+0x1000] ;  /* 0x0010000610147981 */ /* 0x000ee8000c1e9900 */
[----:B------:R-:W3:Y:S01]  /*0820*/  LDG.E.CONSTANT R23, desc[UR6][R18.64+0x1000] ;  /* 0x0010000612177981 */ /* 0x000ee2000c1e9900 */
[----:B----4-:R-:W-:-:S03]  /*0830*/  FFMA R27, R21, R14, R22 ;  /* 0x0000000e151b7223 */ /* 0x010fc60000000016 */
[----:B------:R-:W5:Y:S04]  /*0840*/  LDG.E.CONSTANT R22, desc[UR6][R16.64+0x1400] ;  /* 0x0014000610167981 */ /* 0x000f68000c1e9900 */
[----:B------:R-:W4:Y:S04]  /*0850*/  LDG.E.CONSTANT R14, desc[UR6][R16.64+0x1800] ;  /* 0x00180006100e7981 */ /* 0x000f28000c1e9900 */
[----:B------:R-:W4:Y:S01]  /*0860*/  LDG.E.CONSTANT R21, desc[UR6][R16.64+0x1c00] ;  /* 0x001c000610157981 */ /* 0x000f22000c1e9900 */
[----:B------:R-:W-:Y:S01]  /*0870*/  IADD3 R13, PT, PT, R13, 0x800, RZ ;  /* 0x000008000d0d7810 */ /* 0x000fe20007ffe0ff */
[----:B--2---:R-:W-:-:S04]  /*0880*/  FFMA R15, R12, R15, R27 ;  /* 0x0000000f0c0f7223 */ /* 0x004fc8000000001b */
[----:B---3--:R-:W-:-:S04]  /*0890*/  FFMA R15, R20, R23, R15 ;  /* 0x00000017140f7223 */ /* 0x008fc8000000000f */
[----:B-----5:R-:W-:-:S04]  /*08a0*/  FFMA R15, R22, R25, R15 ;  /* 0x00000019160f7223 */ /* 0x020fc8000000000f */
[----:B----4-:R-:W-:-:S04]  /*08b0*/  FFMA R14, R14, R26, R15 ;  /* 0x0000001a0e0e7223 */ /* 0x010fc8000000000f */
[----:B------:R-:W-:-:S07]  /*08c0*/  FFMA R15, R21, R28, R14 ;  /* 0x0000001c150f7223 */ /* 0x000fce000000000e */
.L_x_7:
[----:B------:R-:W-:Y:S05]  /*08d0*/  BSYNC.RECONVERGENT B1 ;  /* 0x0000000000017941 */ /* 0x000fea0003800200 */
.L_x_6:
[----:B------:R-:W-:Y:S05]  /*08e0*/  @!P1 BRA `(.L_x_2) ;  /* 0x0000000000a89947 */ /* 0x000fea0003800000 */
[----:B------:R-:W-:Y:S01]  /*08f0*/  ISETP.GE.U32.AND P0, PT, R24, 0x4, PT ;  /* 0x000000041800780c */ /* 0x000fe20003f06070 */
[----:B------:R-:W-:Y:S01]  /*0900*/  BSSY.RECONVERGENT B1, `(.L_x_8) ;  /* 0x0000013000017945 */ /* 0x000fe20003800200 */
[----:B------:R-:W-:-:S04]  /*0910*/  LOP3.LUT R10, R10, 0x3, RZ, 0xc0, !PT ;  /* 0x000000030a0a7812 */ /* 0x000fc800078ec0ff */
[----:B------:R-:W-:-:S07]  /*0920*/  ISETP.NE.AND P1, PT, R10, RZ, PT ;  /* 0x000000ff0a00720c */ /* 0x000fce0003f25270 */
[----:B------:R-:W-:Y:S06]  /*0930*/  @!P0 BRA `(.L_x_9) ;  /* 0x00000000003c8947 */ /* 0x000fec0003800000 */
[----:B------:R-:W-:-:S04]  /*0940*/  IMAD.WIDE.U32 R2, R13, 0x4, R2 ;  /* 0x000000040d027825 */ /* 0x000fc800078e0002 */
[C---:B------:R-:W-:Y:S01]  /*0950*/  IMAD.WIDE.U32 R6, R13.reuse, 0x4, R6 ;  /* 0x000000040d067825 */ /* 0x040fe200078e0006 */
[----:B------:R-:W2:Y:S04]  /*0960*/  LDG.E.CONSTANT R12, desc[UR6][R2.64] ;  /* 0x00000006020c7981 */ /* 0x000ea8000c1e9900 */
[----:B------:R-:W2:Y:S04]  /*0970*/  LDG.E.CONSTANT R14, desc[UR6][R6.64] ;  /* 0x00000006060e7981 */ /* 0x000ea8000c1e9900 */
[----:B------:R-:W3:Y:S04]  /*0980*/  LDG.E.CONSTANT R17, desc[UR6][R2.64+0x400] ;  /* 0x0004000602117981 */ /* 0x000ee8000c1e9900 */
[----:B------:R-:W3:Y:S04]  /*0990*/  LDG.E.CONSTANT R16, desc[UR6][R6.64+0x400] ;  /* 0x0004000606107981 */ /* 0x000ee8000c1e9900 */
[----:B------:R-:W4:Y:S04]  /*09a0*/  LDG.E.CONSTANT R19, desc[UR6][R2.64+0x800] ;  /* 0x0008000602137981 */ /* 0x000f28000c1e9900 */
[----:B------:R-:W4:Y:S04]  /*09b0*/  LDG.E.CONSTANT R18, desc[UR6][R6.64+0x800] ;  /* 0x0008000606127981 */ /* 0x000f28000c1e9900 */
[----:B------:R-:W5:Y:S04]  /*09c0*/  LDG.E.CONSTANT R21, desc[UR6][R2.64+0xc00] ;  /* 0x000c000602157981 */ /* 0x000f68000c1e9900 */
[----:B------:R-:W5:Y:S01]  /*09d0*/  LDG.E.CONSTANT R20, desc[UR6][R6.64+0xc00] ;  /* 0x000c000606147981 */ /* 0x000f62000c1e9900 */
[----:B------:R-:W-:Y:S01]  /*09e0*/  IADD3 R13, PT, PT, R13, 0x400, RZ ;  /* 0x000004000d0d7810 */ /* 0x000fe20007ffe0ff */
[----:B--2---:R-:W-:-:S04]  /*09f0*/  FFMA R12, R12, R14, R15 ;  /* 0x0000000e0c0c7223 */ /* 0x004fc8000000000f */
[----:B---3--:R-:W-:-:S04]  /*0a00*/  FFMA R12, R17, R16, R12 ;  /* 0x00000010110c7223 */ /* 0x008fc8000000000c */
[----:B----4-:R-:W-:-:S04]  /*0a10*/  FFMA R12, R19, R18, R12 ;  /* 0x00000012130c7223 */ /* 0x010fc8000000000c */
[----:B-----5:R-:W-:-:S07]  /*0a20*/  FFMA R15, R21, R20, R12 ;  /* 0x00000014150f7223 */ /* 0x020fce000000000c */
.L_x_9:
[----:B------:R-:W-:Y:S05]  /*0a30*/  BSYNC.RECONVERGENT B1 ;  /* 0x0000000000017941 */ /* 0x000fea0003800200 */
.L_x_8:
[----:B------:R-:W-:Y:S05]  /*0a40*/  @!P1 BRA `(.L_x_2) ;  /* 0x0000000000509947 */ /* 0x000fea0003800000 */
[----:B------:R-:W-:Y:S01]  /*0a50*/  IMAD.WIDE.U32 R2, R13, 0x4, R4 ;  /* 0x000000040d027825 */ /* 0x000fe200078e0004 */
[----:B------:R-:W-:Y:S02]  /*0a60*/  IADD3 R10, PT, PT, -R10, RZ, RZ ;  /* 0x000000ff0a0a7210 */ /* 0x000fe40007ffe1ff */
[C---:B------:R-:W-:Y:S02]  /*0a70*/  IADD3 R12, P0, PT, R2.reuse, R8, RZ ;  /* 0x00000008020c7210 */ /* 0x040fe40007f1e0ff */
[----:B------:R-:W-:-:S03]  /*0a80*/  IADD3 R8, P1, PT, R2, UR8, RZ ;  /* 0x0000000802087c10 */ /* 0x000fc6000ff3e0ff */
[C---:B------:R-:W-:Y:S01]  /*0a90*/  IMAD.X R13, R3.reuse, 0x1, R9, P0 ;  /* 0x00000001030d7824 */ /* 0x040fe200000e0609 */
[----:B------:R-:W-:-:S09]  /*0aa0*/  IADD3.X R9, PT, PT, R3, UR9, RZ, P1, !PT ;  /* 0x0000000903097c10 */ /* 0x000fd20008ffe4ff */
.L_x_10:
[----:B------:R-:W-:Y:S02]  /*0ab0*/  MOV R2, R8 ;  /* 0x0000000800027202 */ /* 0x000fe40000000f00 */
[----:B------:R-:W-:Y:S02]  /*0ac0*/  MOV R6, R12 ;  /* 0x0000000c00067202 */ /* 0x000fe40000000f00 */
[----:B------:R-:W-:Y:S02]  /*0ad0*/  MOV R3, R9 ;  /* 0x0000000900037202 */ /* 0x000fe40000000f00 */
[----:B------:R-:W-:-:S03]  /*0ae0*/  MOV R7, R13 ;  /* 0x0000000d00077202 */ /* 0x000fc60000000f00 */
[----:B------:R-:W2:Y:S04]  /*0af0*/  LDG.E.CONSTANT R2, desc[UR6][R2.64] ;  /* 0x0000000602027981 */ /* 0x000ea8000c1e9900 */
[----:B------:R-:W2:Y:S01]  /*0b00*/  LDG.E.CONSTANT R6, desc[UR6][R6.64] ;  /* 0x0000000606067981 */ /* 0x000ea2000c1e9900 */
[----:B------:R-:W-:Y:S01]  /*0b10*/  VIADD R10, R10, 0x1 ;  /* 0x000000010a0a7836 */ /* 0x000fe20000000000 */
[----:B------:R-:W-:Y:S02]  /*0b20*/  IADD3 R12, P1, PT, R12, 0x400, RZ ;  /* 0x000004000c0c7810 */ /* 0x000fe40007f3e0ff */
[----:B------:R-:W-:Y:S02]  /*0b30*/  IADD3 R8, P2, PT, R8, 0x400, RZ ;  /* 0x0000040008087810 */ /* 0x000fe40007f5e0ff */
[----:B------:R-:W-:-:S02]  /*0b40*/  ISETP.NE.AND P0, PT, R10, RZ, PT ;  /* 0x000000ff0a00720c */ /* 0x000fc40003f05270 */
[----:B------:R-:W-:Y:S02]  /*0b50*/  IADD3.X R13, PT, PT, RZ, R13, RZ, P1, !PT ;  /* 0x0000000dff0d7210 */ /* 0x000fe40000ffe4ff */
[----:B------:R-:W-:Y:S01]  /*0b60*/  IADD3.X R9, PT, PT, RZ, R9, RZ, P2, !PT ;  /* 0x00000009ff097210 */ /* 0x000fe200017fe4ff */
[----:B--2---:R-:W-:-:S08]  /*0b70*/  FFMA R15, R2, R6, R15 ;  /* 0x00000006020f7223 */ /* 0x004fd0000000000f */
[----:B------:R-:W-:Y:S05]  /*0b80*/  @P0 BRA `(.L_x_10) ;  /* 0xfffffffc00c80947 */ /* 0x000fea000383ffff */
.L_x_2:
[----:B------:R-:W-:Y:S05]  /*0b90*/  BSYNC.RECONVERGENT B0 ;  /* 0x0000000000007941 */ /* 0x000fea0003800200 */
.L_x_1:
[----:B------:R-:W0:Y:S01]  /*0ba0*/  SHFL.DOWN PT, R2, R15, 0x10, 0x1f ;  /* 0x0a001f000f027f89 */ /* 0x000e2200000e0000 */
[----:B------:R-:W-:-:S13]  /*0bb0*/  LOP3.LUT P0, RZ, R11, 0x1f, RZ, 0xc0, !PT ;  /* 0x0000001f0bff7812 */ /* 0x000fda000780c0ff */
[----:B------:R-:W1:Y:S01]  /*0bc0*/  @!P0 S2R R10, SR_CgaCtaId ;  /* 0x00000000000a8919 */ /* 0x000e620000008800 */
[----:B------:R-:W-:Y:S01]  /*0bd0*/  @!P0 MOV R9, 0x400 ;  /* 0x0000040000098802 */ /* 0x000fe20000000f00 */
[----:B0-----:R-:W-:-:S05]  /*0be0*/  FADD R2, R2, R15 ;  /* 0x0000000f02027221 */ /* 0x001fca0000000000 */
[----:B------:R-:W0:Y:S01]  /*0bf0*/  SHFL.DOWN PT, R3, R2, 0x8, 0x1f ;  /* 0x09001f0002037f89 */ /* 0x000e2200000e0000 */
[----:B-1----:R-:W-:-:S04]  /*0c00*/  @!P0 LEA R10, R10, R9, 0x18 ;  /* 0x000000090a0a8211 */ /* 0x002fc800078ec0ff */
[----:B------:R-:W-:Y:S01]  /*0c10*/  @!P0 LEA.HI R10, R11, R10, RZ, 0x1d ;  /* 0x0000000a0b0a8211 */ /* 0x000fe200078fe8ff */
[----:B0-----:R-:W-:Y:S01]  /*0c20*/  FADD R3, R2, R3 ;  /* 0x0000000302037221 */ /* 0x001fe20000000000 */
[----:B------:R-:W-:-:S04]  /*0c30*/  HFMA2 R2, -RZ, RZ, 0, 0 ;  /* 0x00000000ff027431 */ /* 0x000fc800000001ff */
[----:B------:R-:W0:Y:S02]  /*0c40*/  SHFL.DOWN PT, R6, R3, 0x4, 0x1f ;  /* 0x08801f0003067f89 */ /* 0x000e2400000e0000 */
[----:B0-----:R-:W-:-:S05]  /*0c50*/  FADD R6, R3, R6 ;  /* 0x0000000603067221 */ /* 0x001fca0000000000 */
[----:B------:R-:W0:Y:S02]  /*0c60*/  SHFL.DOWN PT, R7, R6, 0x2, 0x1f ;  /* 0x08401f0006077f89 */ /* 0x000e2400000e0000 */
[----:B0-----:R-:W-:-:S05]  /*0c70*/  FADD R7, R6, R7 ;  /* 0x0000000706077221 */ /* 0x001fca0000000000 */
[----:B------:R-:W0:Y:S02]  /*0c80*/  SHFL.DOWN PT, R8, R7, 0x1, 0x1f ;  /* 0x08201f0007087f89 */ /* 0x000e2400000e0000 */
[----:B0-----:R-:W-:-:S05]  /*0c90*/  FADD R9, R7, R8 ;  /* 0x0000000807097221 */ /* 0x001fca0000000000 */
[----:B------:R0:W-:Y:S01]  /*0ca0*/  @!P0 STS [R10], R9 ;  /* 0x000000090a008388 */ /* 0x0001e20000000800 */
[----:B------:R-:W-:Y:S01]  /*0cb0*/  BAR.SYNC.DEFER_BLOCKING 0x0 ;  /* 0x0000000000007b1d */ /* 0x000fe20000010000 */
[----:B------:R-:W-:-:S13]  /*0cc0*/  ISETP.GT.U32.AND P0, PT, R11, 0x1f, PT ;  /* 0x0000001f0b00780c */ /* 0x000fda0003f04070 */
[----:B0-----:R-:W-:Y:S05]  /*0cd0*/  @P0 BRA `(.L_x_11) ;  /* 0x0000000000540947 */ /* 0x001fea0003800000 */
[----:B------:R-:W-:Y:S01]  /*0ce0*/  ISETP.GT.U32.AND P0, PT, R11, 0x7, PT ;  /* 0x000000070b00780c */ /* 0x000fe20003f04070 */
[----:B------:R-:W-:-:S12]  /*0cf0*/  UMOV UR4, 0xffffffff ;  /* 0xffffffff00047882 */ /* 0x000fd80000000000 */
[----:B------:R-:W0:Y:S01]  /*0d00*/  @!P0 S2R R3, SR_CgaCtaId ;  /* 0x0000000000038919 */ /* 0x000e220000008800 */
[----:B------:R-:W-:-:S04]  /*0d10*/  @!P0 MOV R2, 0x400 ;  /* 0x0000040000028802 */ /* 0x000fc80000000f00 */
[----:B0-----:R-:W-:Y:S02]  /*0d20*/  @!P0 LEA R6, R3, R2, 0x18 ;  /* 0x0000000203068211 */ /* 0x001fe400078ec0ff */
[----:B------:R-:W-:-:S03]  /*0d30*/  MOV R2, RZ ;  /* 0x000000ff00027202 */ /* 0x000fc60000000f00 */
[----:B------:R-:W-:-:S05]  /*0d40*/  @!P0 IMAD R3, R11, 0x4, R6 ;  /* 0x000000040b038824 */ /* 0x000fca00078e0206 */
[----:B------:R0:W1:Y:S01]  /*0d50*/  @!P0 LDS R2, [R3] ;  /* 0x0000000003028984 */ /* 0x0000620000000800 */
[----:B------:R-:W-:Y:S05]  /*0d60*/  BRA.DIV UR4, `(.L_x_12) ;  /* 0x0000002a04dc7947 */ /* 0x000fea000b800000 */
[----:B01----:R-:W0:Y:S02]  /*0d70*/  SHFL.DOWN PT, R3, R2, 0x10, 0x1f ;  /* 0x0a001f0002037f89 */ /* 0x003e2400000e0000 */
[----:B0-----:R-:W-:-:S05]  /*0d80*/  FADD R3, R3, R2 ;  /* 0x0000000203037221 */ /* 0x001fca0000000000 */
[----:B------:R-:W0:Y:S02]  /*0d90*/  SHFL.DOWN PT, R6, R3, 0x8, 0x1f ;  /* 0x09001f0003067f89 */ /* 0x000e2400000e0000 */
[----:B0-----:R-:W-:-:S05]  /*0da0*/  FADD R6, R3, R6 ;  /* 0x0000000603067221 */ /* 0x001fca0000000000 */
[----:B------:R-:W0:Y:S02]  /*0db0*/  SHFL.DOWN PT, R7, R6, 0x4, 0x1f ;  /* 0x08801f0006077f89 */ /* 0x000e2400000e0000 */
[----:B0-----:R-:W-:-:S05]  /*0dc0*/  FADD R7, R6, R7 ;  /* 0x0000000706077221 */ /* 0x001fca0000000000 */
[----:B------:R-:W0:Y:S02]  /*0dd0*/  SHFL.DOWN PT, R8, R7, 0x2, 0x1f ;  /* 0x08401f0007087f89 */ /* 0x000e2400000e0000 */
[----:B0-----:R-:W-:-:S05]  /*0de0*/  FADD R8, R7, R8 ;  /* 0x0000000807087221 */ /* 0x001fca0000000000 */
[----:B------:R0:W1:Y:S02]  /*0df0*/  SHFL.DOWN PT, R9, R8, 0x1, 0x1f ;  /* 0x08201f0008097f89 */ /* 0x00006400000e0000 */
.L_x_46:
[----:B-1----:R-:W-:Y:S01]  /*0e00*/  FADD R9, R8, R9 ;  /* 0x0000000908097221 */ /* 0x002fe20000000000 */
[----:B------:R-:W-:-:S04]  /*0e10*/  ISETP.NE.AND P0, PT, R11, RZ, PT ;  /* 0x000000ff0b00720c */ /* 0x000fc80003f05270 */
[----:B------:R-:W-:-:S09]  /*0e20*/  FSEL R2, R9, RZ, !P0 ;  /* 0x000000ff09027208 */ /* 0x000fd20004000000 */
.L_x_11:
[----:B------:R-:W-:Y:S05]  /*0e30*/  WARPSYNC.ALL ;  /* 0x0000000000007948 */ /* 0x000fea0003800000 */
[----:B------:R-:W1:Y:S08]  /*0e40*/  S2UR UR5, SR_CgaCtaId ;  /* 0x00000000000579c3 */ /* 0x000e700000008800 */
[----:B------:R-:W-:Y:S01]  /*0e50*/  BAR.SYNC.DEFER_BLOCKING 0x0 ;  /* 0x0000000000007b1d */ /* 0x000fe20000010000 */
[----:B------:R-:W-:-:S02]  /*0e60*/  ISETP.NE.AND P0, PT, R11, RZ, PT ;  /* 0x000000ff0b00720c */ /* 0x000fc40003f05270 */
[----:B------:R-:W-:-:S03]  /*0e70*/  ISETP.GE.AND P1, PT, R11, R0, PT ;  /* 0x000000000b00720c */ /* 0x000fc60003f26270 */
[----:B------:R-:W-:Y:S02]  /*0e80*/  UMOV UR4, 0x400 ;  /* 0x0000040000047882 */ /* 0x000fe40000000000 */
[----:B-1----:R-:W-:-:S09]  /*0e90*/  ULEA UR4, UR5, UR4, 0x18 ;  /* 0x0000000405047291 */ /* 0x002fd2000f8ec0ff */
[----:B------:R1:W-:Y:S01]  /*0ea0*/  @!P0 STS [UR4+0x20], R2 ;  /* 0x00002002ff008988 */ /* 0x0003e20008000804 */
[----:B------:R-:W-:Y:S06]  /*0eb0*/  BAR.SYNC.DEFER_BLOCKING 0x0 ;  /* 0x0000000000007b1d */ /* 0x000fec0000010000 */
[----:B------:R-:W-:Y:S05]  /*0ec0*/  @P1 EXIT ;  /* 0x000000000000194d */ /* 0x000fea0003800000 */
[----:B0-----:R-:W0:Y:S01]  /*0ed0*/  LDS R8, [UR4+0x20] ;  /* 0x00002004ff087984 */ /* 0x001e220008000800 */
[----:B------:R-:W-:Y:S01]  /*0ee0*/  LOP3.LUT R3, RZ, R11, RZ, 0x33, !PT ;  /* 0x0000000bff037212 */ /* 0x000fe200078e33ff */
[----:B------:R-:W2:Y:S01]  /*0ef0*/  LDCU UR10, c[0x0][0x3a0] ;  /* 0x00007400ff0a77ac */ /* 0x000ea20008000800 */
[----:B------:R-:W-:Y:S02]  /*0f00*/  BSSY.RECONVERGENT B0, `(.L_x_13) ;  /* 0x000002a000007945 */ /* 0x000fe40003800200 */
[----:B------:R-:W-:-:S04]  /*0f10*/  IADD3 R6, PT, PT, R3, R0, RZ ;  /* 0x0000000003067210 */ /* 0x000fc80007ffe0ff */
[C---:B-1----:R-:W-:Y:S02]  /*0f20*/  LOP3.LUT R2, R6.reuse, 0x300, RZ, 0xc0, !PT ;  /* 0x0000030006027812 */ /* 0x042fe400078ec0ff */
[----:B------:R-:W-:Y:S02]  /*0f30*/  ISETP.GE.U32.AND P0, PT, R6, 0x300, PT ;  /* 0x000003000600780c */ /* 0x000fe40003f06070 */
[----:B------:R-:W-:-:S13]  /*0f40*/  ISETP.NE.AND P1, PT, R2, 0x300, PT ;  /* 0x000003000200780c */ /* 0x000fda0003f25270 */
[----:B--2---:R-:W-:Y:S05]  /*0f50*/  @!P1 BRA `(.L_x_14) ;  /* 0x0000000000909947 */ /* 0x004fea0003800000 */
[----:B------:R-:W1:Y:S01]  /*0f60*/  LDCU.64 UR4, c[0x0][0x390] ;  /* 0x00007200ff0477ac */ /* 0x000e620008000a00 */
[----:B------:R-:W-:Y:S01]  /*0f70*/  IMAD.WIDE.U32 R2, R11, 0x4, R4 ;  /* 0x000000040b027825 */ /* 0x000fe200078e0004 */
[----:B------:R-:W-:Y:S01]  /*0f80*/  LEA.HI R6, R6, 0x1, RZ, 0x18 ;  /* 0x0000000106067811 */ /* 0x000fe200078fc0ff */
[----:B------:R-:W2:Y:S03]  /*0f90*/  LDCU.64 UR12, c[0x0][0x380] ;  /* 0x00007000ff0c77ac */ /* 0x000ea60008000a00 */
[C---:B------:R-:W-:Y:S02]  /*0fa0*/  SHF.L.U32 R7, R6.reuse, 0x8, RZ ;  /* 0x0000000806077819 */ /* 0x040fe400000006ff */
[----:B------:R-:W-:-:S04]  /*0fb0*/  LOP3.LUT R6, R6, 0x3, RZ, 0xc0, !PT ;  /* 0x0000000306067812 */ /* 0x000fc800078ec0ff */
[----:B------:R-:W-:Y:S02]  /*0fc0*/  IADD3 R6, PT, PT, -R6, RZ, RZ ;  /* 0x000000ff06067210 */ /* 0x000fe40007ffe1ff */
[----:B-1----:R-:W-:-:S04]  /*0fd0*/  IADD3 R15, P1, PT, R2, UR4, RZ ;  /* 0x00000004020f7c10 */ /* 0x002fc8000ff3e0ff */
[----:B------:R-:W-:Y:S02]  /*0fe0*/  IADD3.X R16, PT, PT, R3, UR5, RZ, P1, !PT ;  /* 0x0000000503107c10 */ /* 0x000fe40008ffe4ff */
[C---:B--2---:R-:W-:Y:S02]  /*0ff0*/  IADD3 R13, P2, PT, R2.reuse, UR12, RZ ;  /* 0x0000000c020d7c10 */ /* 0x044fe4000ff5e0ff */
[----:B------:R-:W-:Y:S02]  /*1000*/  IADD3 R9, P1, PT, R2, UR8, RZ ;  /* 0x0000000802097c10 */ /* 0x000fe4000ff3e0ff */
[----:B------:R-:W-:Y:S02]  /*1010*/  LOP3.LUT R2, R7, 0x300, RZ, 0xc0, !PT ;  /* 0x0000030007027812 */ /* 0x000fe400078ec0ff */
[C---:B------:R-:W-:Y:S02]  /*1020*/  IADD3.X R14, PT, PT, R3.reuse, UR13, RZ, P2, !PT ;  /* 0x0000000d030e7c10 */ /* 0x040fe400097fe4ff */
[----:B------:R-:W-:-:S02]  /*1030*/  IADD3.X R12, PT, PT, R3, UR9, RZ, P1, !PT ;  /* 0x00000009030c7c10 */ /* 0x000fc40008ffe4ff */
[----:B------:R-:W-:-:S07]  /*1040*/  IADD3 R11, PT, PT, R11, R2, RZ ;  /* 0x000000020b0b7210 */ /* 0x000fce0007ffe0ff */
.L_x_15:
[----:B-1----:R-:W-:Y:S01]  /*1050*/  IMAD.MOV.U32 R2, RZ, RZ, R9 ;  /* 0x000000ffff027224 */ /* 0x002fe200078e0009 */
[----:B------:R-:W-:-:S05]  /*1060*/  MOV R3, R12 ;  /* 0x0000000c00037202 */ /* 0x000fca0000000f00 */
[----:B------:R1:W0:Y:S02]  /*1070*/  LDG.E.CONSTANT R7, desc[UR6][R2.64] ;  /* 0x0000000602077981 */ /* 0x000224000c1e9900 */
[----:B-1----:R-:W-:Y:S02]  /*1080*/  MOV R2, R13 ;  /* 0x0000000d00027202 */ /* 0x002fe40000000f00 */
[----:B------:R-:W-:-:S05]  /*1090*/  MOV R3, R14 ;  /* 0x0000000e00037202 */ /* 0x000fca0000000f00 */
[----:B------:R1:W2:Y:S01]  /*10a0*/  LDG.E.CONSTANT R10, desc[UR6][R2.64] ;  /* 0x00000006020a7981 */ /* 0x0002a2000c1e9900 */
[----:B------:R-:W-:Y:S01]  /*10b0*/  VIADD R6, R6, 0x1 ;  /* 0x0000000106067836 */ /* 0x000fe20000000000 */
[----:B------:R-:W-:Y:S02]  /*10c0*/  IADD3 R13, P3, PT, R13, 0x400, RZ ;  /* 0x000004000d0d7810 */ /* 0x000fe40007f7e0ff */
[----:B------:R-:W-:Y:S02]  /*10d0*/  IADD3 R9, P4, PT, R9, 0x400, RZ ;  /* 0x0000040009097810 */ /* 0x000fe40007f9e0ff */
[----:B------:R-:W-:Y:S02]  /*10e0*/  ISETP.NE.AND P1, PT, R6, RZ, PT ;  /* 0x000000ff0600720c */ /* 0x000fe40003f25270 */
[----:B------:R-:W-:Y:S02]  /*10f0*/  IADD3.X R14, PT, PT, RZ, R14, RZ, P3, !PT ;  /* 0x0000000eff0e7210 */ /* 0x000fe40001ffe4ff */
[----:B-1----:R-:W-:-:S02]  /*1100*/  MOV R2, R15 ;  /* 0x0000000f00027202 */ /* 0x002fc40000000f00 */
[----:B------:R-:W-:Y:S02]  /*1110*/  MOV R3, R16 ;  /* 0x0000001000037202 */ /* 0x000fe40000000f00 */
[----:B------:R-:W-:Y:S02]  /*1120*/  IADD3 R15, P2, PT, R15, 0x400, RZ ;  /* 0x000004000f0f7810 */ /* 0x000fe40007f5e0ff */
[----:B------:R-:W-:Y:S02]  /*1130*/  IADD3.X R12, PT, PT, RZ, R12, RZ, P4, !PT ;  /* 0x0000000cff0c7210 */ /* 0x000fe400027fe4ff */
[----:B------:R-:W-:Y:S01]  /*1140*/  IADD3.X R16, PT, PT, RZ, R16, RZ, P2, !PT ;  /* 0x00000010ff107210 */ /* 0x000fe200017fe4ff */
[----:B0-----:R-:W-:-:S04]  /*1150*/  FADD R7, -R8, R7 ;  /* 0x0000000708077221 */ /* 0x001fc80000000100 */
[----:B--2---:R-:W-:-:S04]  /*1160*/  FMUL R7, R7, R10 ;  /* 0x0000000a07077220 */ /* 0x004fc80000400000 */
[----:B------:R-:W-:-:S05]  /*1170*/  FMUL R7, R7, UR10 ;  /* 0x0000000a07077c20 */ /* 0x000fca0008400000 */
[----:B------:R1:W-:Y:S01]  /*1180*/  STG.E desc[UR6][R2.64], R7 ;  /* 0x0000000702007986 */ /* 0x0003e2000c101906 */
[----:B------:R-:W-:Y:S05]  /*1190*/  @P1 BRA `(.L_x_15) ;  /* 0xfffffffc00ac1947 */ /* 0x000fea000383ffff */
.L_x_14:
[----:B------:R-:W-:Y:S05]  /*11a0*/  BSYNC.RECONVERGENT B0 ;  /* 0x0000000000007941 */ /* 0x000fea0003800200 */
.L_x_13:
[----:B------:R-:W-:Y:S05]  /*11b0*/  @!P0 EXIT ;  /* 0x000000000000894d */ /* 0x000fea0003800000 */
[----:B------:R-:W-:Y:S01]  /*11c0*/  IMAD.WIDE.U32 R4, R11, 0x4, R4 ;  /* 0x000000040b047825 */ /* 0x000fe200078e0004 */
[----:B------:R-:W2:Y:S01]  /*11d0*/  LDCU.64 UR4, c[0x0][0x380] ;  /* 0x00007000ff0477ac */ /* 0x000ea20008000a00 */
[----:B------:R-:W-:Y:S01]  /*11e0*/  BSSY.RECONVERGENT B0, `(.L_x_16) ;  /* 0x000007c000007945 */ /* 0x000fe20003800200 */
[----:B------:R-:W3:Y:S01]  /*11f0*/  LDCU.64 UR10, c[0x0][0x390] ;  /* 0x00007200ff0a77ac */ /* 0x000ee20008000a00 */
[----:B-1----:R-:W-:-:S04]  /*1200*/  IADD3 R2, P0, PT, R4, 0x800, RZ ;  /* 0x0000080004027810 */ /* 0x002fc80007f1e0ff */
[----:B------:R-:W-:Y:S02]  /*1210*/  IADD3.X R3, PT, PT, RZ, R5, RZ, P0, !PT ;  /* 0x00000005ff037210 */ /* 0x000fe400007fe4ff */
[----:B------:R-:W-:Y:S02]  /*1220*/  IADD3 R5, PT, PT, -R11, R0, RZ ;  /* 0x000000000b057210 */ /* 0x000fe40007ffe1ff */
[C---:B------:R-:W-:Y:S02]  /*1230*/  IADD3 R6, P0, PT, R2.reuse, UR8, RZ ;  /* 0x0000000802067c10 */ /* 0x040fe4000ff1e0ff */
[----:B------:R-:W-:Y:S02]  /*1240*/  ISETP.GT.AND P1, PT, R5, 0xc00, PT ;  /* 0x00000c000500780c */ /* 0x000fe40003f24270 */
[----:B------:R-:W-:Y:S02]  /*1250*/  IADD3.X R7, PT, PT, R3, UR9, RZ, P0, !PT ;  /* 0x0000000903077c10 */ /* 0x000fe400087fe4ff */
[----:B--2---:R-:W-:Y:S01]  /*1260*/  IADD3 R4, P2, PT, R2, UR4, RZ ;  /* 0x0000000402047c10 */ /* 0x004fe2000ff5e0ff */
[----:B------:R-:W1:Y:S01]  /*1270*/  LDCU UR4, c[0x0][0x3a0] ;  /* 0x00007400ff0477ac */ /* 0x000e620008000800 */
[----:B------:R-:W-:-:S02]  /*1280*/  PLOP3.LUT P0, PT, PT, PT, PT, 0x80, 0x8 ;  /* 0x000000000008781c */ /* 0x000fc40003f0f070 */
[----:B---3--:R-:W-:Y:S02]  /*1290*/  IADD3 R2, P3, PT, R2, UR10, RZ ;  /* 0x0000000a02027c10 */ /* 0x008fe4000ff7e0ff */
[C---:B------:R-:W-:Y:S02]  /*12a0*/  IADD3.X R5, PT, PT, R3.reuse, UR5, RZ, P2, !PT ;  /* 0x0000000503057c10 */ /* 0x040fe400097fe4ff */
[----:B------:R-:W-:Y:S01]  /*12b0*/  IADD3.X R3, PT, PT, R3, UR11, RZ, P3, !PT ;  /* 0x0000000b03037c10 */ /* 0x000fe20009ffe4ff */
[----:B------:R-:W-:Y:S08]  /*12c0*/  @!P1 BRA `(.L_x_17) ;  /* 0x0000000400b49947 */ /* 0x000ff00003800000 */
[----:B------:R-:W-:Y:S01]  /*12d0*/  PLOP3.LUT P0, PT, PT, PT, PT, 0x8, 0x80 ;  /* 0x000000000080781c */ /* 0x000fe20003f0e170 */
[----:B------:R-:W-:-:S12]  /*12e0*/  VIADD R10, R0, 0xfffff400 ;  /* 0xfffff400000a7836 */ /* 0x000fd80000000000 */
.L_x_18:
[----:B------:R-:W0:Y:S04]  /*12f0*/  LDG.E.CONSTANT R9, desc[UR6][R6.64+-0x800] ;  /* 0xfff8000606097981 */ /* 0x000e28000c1e9900 */
[----:B------:R-:W2:Y:S04]  /*1300*/  LDG.E.CONSTANT R24, desc[UR6][R4.64+-0x800] ;  /* 0xfff8000604187981 */ /* 0x000ea8000c1e9900 */
[----:B------:R-:W3:Y:S04]  /*1310*/  LDG.E.CONSTANT R19, desc[UR6][R6.64+-0x400] ;  /* 0xfffc000606137981 */ /* 0x000ee8000c1e9900 */
[----:B------:R-:W4:Y:S04]  /*1320*/  LDG.E.CONSTANT R12, desc[UR6][R4.64+-0x400] ;  /* 0xfffc0006040c7981 */ /* 0x000f28000c1e9900 */
[----:B------:R-:W5:Y:S04]  /*1330*/  LDG.E.CONSTANT R13, desc[UR6][R6.64+0x400] ;  /* 0x00040006060d7981 */ /* 0x000f68000c1e9900 */
        /* <DEDUP_REMOVED lines=9> */
[----:B------:R-:W5:Y:S01]  /*13d0*/  LDG.E.CONSTANT R21, desc[UR6][R6.64+0x1800] ;  /* 0x0018000606157981 */ /* 0x000f62000c1e9900 */
[----:B0-----:R-:W-:-:S04]  /*13e0*/  FADD R9, -R8, R9 ;  /* 0x0000000908097221 */ /* 0x001fc80000000100 */
[----:B--2---:R-:W-:Y:S01]  /*13f0*/  FMUL R24, R9, R24 ;  /* 0x0000001809187220 */ /* 0x004fe20000400000 */
[C---:B---3--:R-:W-:Y:S02]  /*1400*/  FADD R9, -R8.reuse, R19 ;  /* 0x0000001308097221 */ /* 0x048fe40000000100 */
[----:B------:R-:W2:Y:S02]  /*1410*/  LDG.E.CONSTANT R19, desc[UR6][R6.64+0x1400] ;  /* 0x0014000606137981 */ /* 0x000ea4000c1e9900 */
[----:B----4-:R-:W-:Y:S02]  /*1420*/  FMUL R26, R9, R12 ;  /* 0x0000000c091a7220 */ /* 0x010fe40000400000 */
[----:B------:R-:W3:Y:S04]  /*1430*/  LDG.E.CONSTANT R12, desc[UR6][R4.64+0x1400] ;  /* 0x00140006040c7981 */ /* 0x000ee8000c1e9900 */
[----:B------:R-:W4:Y:S01]  /*1440*/  LDG.E.CONSTANT R9, desc[UR6][R4.64+0x1800] ;  /* 0x0018000604097981 */ /* 0x000f22000c1e9900 */
[C---:B-----5:R-:W-:Y:S01]  /*1450*/  FADD R13, -R8.reuse, R13 ;  /* 0x0000000d080d7221 */ /* 0x060fe20000000100 */
[----:B------:R-:W-:Y:S01]  /*1460*/  FADD R25, -R8, R25 ;  /* 0x0000001908197221 */ /* 0x000fe20000000100 */
[----:B-1----:R-:W-:Y:S01]  /*1470*/  FMUL R27, R26, UR4 ;  /* 0x000000041a1b7c20 */ /* 0x002fe20008400000 */
[C---:B------:R-:W-:Y:S01]  /*1480*/  FADD R17, -R8.reuse, R17 ;  /* 0x0000001108117221 */ /* 0x040fe20000000100 */
[C---:B------:R-:W-:Y:S01]  /*1490*/  FADD R15, -R8.reuse, R15 ;  /* 0x0000000f080f7221 */ /* 0x040fe20000000100 */
[----:B------:R-:W-:Y:S01]  /*14a0*/  FADD R23, -R8, R23 ;  /* 0x0000001708177221 */ /* 0x000fe20000000100 */
[----:B------:R-:W-:Y:S01]  /*14b0*/  FMUL R13, R13, R14 ;  /* 0x0000000e0d0d7220 */ /* 0x000fe20000400000 */
[----:B------:R-:W-:Y:S01]  /*14c0*/  FMUL R22, R25, R22 ;  /* 0x0000001619167220 */ /* 0x000fe20000400000 */
[----:B------:R-:W-:Y:S01]  /*14d0*/  FMUL R25, R24, UR4 ;  /* 0x0000000418197c20 */ /* 0x000fe20008400000 */
[----:B------:R-:W-:Y:S01]  /*14e0*/  STG.E desc[UR6][R2.64+-0x400], R27 ;  /* 0xfffc001b02007986 */ /* 0x000fe2000c101906 */
[----:B------:R-:W-:-:S03]  /*14f0*/  FMUL R18, R17, R18 ;  /* 0x0000001211127220 */ /* 0x000fc60000400000 */
[----:B------:R-:W5:Y:S01]  /*1500*/  LDG.E.CONSTANT R17, desc[UR6][R6.64+0x2000] ;  /* 0x0020000606117981 */ /* 0x000f62000c1e9900 */
[----:B------:R-:W-:-:S03]  /*1510*/  FMUL R16, R15, R16 ;  /* 0x000000100f107220 */ /* 0x000fc60000400000 */
[----:B------:R-:W5:Y:S01]  /*1520*/  LDG.E.CONSTANT R15, desc[UR6][R6.64+0x1c00] ;  /* 0x001c0006060f7981 */ /* 0x000f62000c1e9900 */
[----:B------:R-:W-:Y:S01]  /*1530*/  FMUL R20, R23, R20 ;  /* 0x0000001417147220 */ /* 0x000fe20000400000 */
[----:B------:R-:W-:Y:S01]  /*1540*/  FMUL R23, R13, UR4 ;  /* 0x000000040d177c20 */ /* 0x000fe20008400000 */
[----:B------:R-:W-:Y:S01]  /*1550*/  FMUL R29, R22, UR4 ;  /* 0x00000004161d7c20 */ /* 0x000fe20008400000 */
[----:B------:R0:W-:Y:S01]  /*1560*/  STG.E desc[UR6][R2.64+-0x800], R25 ;  /* 0xfff8001902007986 */ /* 0x0001e2000c101906 */
[----:B------:R-:W-:-:S03]  /*1570*/  FADD R24, -R8, R21 ;  /* 0x0000001508187221 */ /* 0x000fc60000000100 */
[----:B------:R-:W5:Y:S04]  /*1580*/  LDG.E.CONSTANT R14, desc[UR6][R4.64+0x2000] ;  /* 0x00200006040e7981 */ /* 0x000f68000c1e9900 */
[----:B------:R-:W5:Y:S01]  /*1590*/  LDG.E.CONSTANT R13, desc[UR6][R4.64+0x1c00] ;  /* 0x001c0006040d7981 */ /* 0x000f62000c1e9900 */
[----:B0-----:R-:W-:-:S03]  /*15a0*/  FMUL R25, R16, UR4 ;  /* 0x0000000410197c20 */ /* 0x001fc60008400000 */
[----:B------:R0:W-:Y:S04]  /*15b0*/  STG.E desc[UR6][R2.64+0x400], R23 ;  /* 0x0004001702007986 */ /* 0x0001e8000c101906 */
[----:B------:R-:W5:Y:S04]  /*15c0*/  LDG.E.CONSTANT R21, desc[UR6][R6.64+0x2800] ;  /* 0x0028000606157981 */ /* 0x000f68000c1e9900 */
[----:B------:R1:W-:Y:S04]  /*15d0*/  STG.E desc[UR6][R2.64], R29 ;  /* 0x0000001d02007986 */ /* 0x0003e8000c101906 */
[----:B0-----:R-:W5:Y:S04]  /*15e0*/  LDG.E.CONSTANT R23, desc[UR6][R6.64+0x3400] ;  /* 0x0034000606177981 */ /* 0x001f68000c1e9900 */
[----:B------:R0:W-:Y:S01]  /*15f0*/  STG.E desc[UR6][R2.64+0x800], R25 ;  /* 0x0008001902007986 */ /* 0x0001e2000c101906 */
[----:B-1----:R-:W-:Y:S01]  /*1600*/  FMUL R29, R18, UR4 ;  /* 0x00000004121d7c20 */ /* 0x002fe20008400000 */
[----:B------:R-:W-:-:S02]  /*1610*/  FMUL R26, R20, UR4 ;  /* 0x00000004141a7c20 */ /* 0x000fc40008400000 */
[----:B------:R-:W5:Y:S04]  /*1620*/  LDG.E.CONSTANT R18, desc[UR6][R4.64+0x2800] ;  /* 0x0028000604127981 */ /* 0x000f68000c1e9900 */
[----:B------:R-:W5:Y:S04]  /*1630*/  LDG.E.CONSTANT R20, desc[UR6][R4.64+0x2400] ;  /* 0x0024000604147981 */ /* 0x000f68000c1e9900 */
[----:B0-----:R-:W5:Y:S04]  /*1640*/  LDG.E.CONSTANT R25, desc[UR6][R6.64+0x3000] ;  /* 0x0030000606197981 */ /* 0x001f68000c1e9900 */
[----:B------:R-:W5:Y:S01]  /*1650*/  LDG.E.CONSTANT R16, desc[UR6][R4.64+0x3000] ;  /* 0x0030000604107981 */ /* 0x000f62000c1e9900 */
[----:B--2---:R-:W-:-:S03]  /*1660*/  FADD R27, -R8, R19 ;  /* 0x00000013081b7221 */ /* 0x004fc60000000100 */
[----:B------:R-:W2:Y:S01]  /*1670*/  LDG.E.CONSTANT R19, desc[UR6][R6.64+0x2400] ;  /* 0x0024000606137981 */ /* 0x000ea2000c1e9900 */
[----:B---3--:R-:W-:-:S03]  /*1680*/  FMUL R22, R27, R12 ;  /* 0x0000000c1b167220 */ /* 0x008fc60000400000 */
[----:B------:R0:W3:Y:S01]  /*1690*/  LDG.E.CONSTANT R27, desc[UR6][R6.64+0x2c00] ;  /* 0x002c0006061b7981 */ /* 0x0000e2000c1e9900 */
[----:B----4-:R-:W-:-:S03]  /*16a0*/  FMUL R24, R24, R9 ;  /* 0x0000000918187220 */ /* 0x010fc60000400000 */
[----:B------:R-:W4:Y:S04]  /*16b0*/  LDG.E.CONSTANT R12, desc[UR6][R4.64+0x3400] ;  /* 0x00340006040c7981 */ /* 0x000f28000c1e9900 */
[----:B------:R1:W4:Y:S04]  /*16c0*/  LDG.E.CONSTANT R9, desc[UR6][R4.64+0x2c00] ;  /* 0x002c000604097981 */ /* 0x000328000c1e9900 */
[----:B------:R1:W-:Y:S01]  /*16d0*/  STG.E desc[UR6][R2.64+0x1000], R26 ;  /* 0x0010001a02007986 */ /* 0x0003e2000c101906 */
[----:B0-----:R-:W-:Y:S02]  /*16e0*/  IADD3 R6, P1, PT, R6, 0x4000, RZ ;  /* 0x0000400006067810 */ /* 0x001fe40007f3e0ff */
[----:B------:R-:W-:Y:S01]  /*16f0*/  IADD3 R11, PT, PT, R11, 0x1000, RZ ;  /* 0x000010000b0b7810 */ /* 0x000fe20007ffe0ff */
[----:B------:R0:W-:Y:S01]  /*1700*/  STG.E desc[UR6][R2.64+0xc00], R29 ;  /* 0x000c001d02007986 */ /* 0x0001e2000c101906 */
[----:B------:R-:W-:-:S02]  /*1710*/  IADD3.X R7, PT, PT, RZ, R7, RZ, P1, !PT ;  /* 0x00000007ff077210 */ /* 0x000fc40000ffe4ff */
[----:B------:R-:W-:Y:S01]  /*1720*/  ISETP.GE.AND P1, PT, R11, R10, PT ;  /* 0x0000000a0b00720c */ /* 0x000fe20003f26270 */
[C---:B-----5:R-:W-:Y:S01]  /*1730*/  FADD R17, -R8.reuse, R17 ;  /* 0x0000001108117221 */ /* 0x060fe20000000100 */
[----:B-1----:R-:W-:-:S03]  /*1740*/  FADD R26, -R8, R15 ;  /* 0x0000000f081a7221 */ /* 0x002fc60000000100 */
[----:B------:R-:W-:Y:S01]  /*1750*/  FMUL R14, R17, R14 ;  /* 0x0000000e110e7220 */ /* 0x000fe20000400000 */
[----:B------:R-:W-:-:S03]  /*1760*/  FMUL R26, R26, R13 ;  /* 0x0000000d1a1a7220 */ /* 0x000fc60000400000 */
[----:B0-----:R-:W-:Y:S01]  /*1770*/  FMUL R29, R14, UR4 ;  /* 0x000000040e1d7c20 */ /* 0x001fe20008400000 */
[----:B------:R-:W-:Y:S01]  /*1780*/  FMUL R17, R26, UR4 ;  /* 0x000000041a117c20 */ /* 0x000fe20008400000 */
[----:B------:R-:W-:Y:S01]  /*1790*/  FADD R21, -R8, R21 ;  /* 0x0000001508157221 */ /* 0x000fe20000000100 */
[----:B------:R-:W-:Y:S01]  /*17a0*/  FMUL R13, R22, UR4 ;  /* 0x00000004160d7c20 */ /* 0x000fe20008400000 */
[----:B------:R-:W-:Y:S01]  /*17b0*/  FMUL R15, R24, UR4 ;  /* 0x00000004180f7c20 */ /* 0x000fe20008400000 */
[----:B------:R-:W-:Y:S01]  /*17c0*/  FADD R23, -R8, R23 ;  /* 0x0000001708177221 */ /* 0x000fe20000000100 */
[----:B------:R-:W-:Y:S01]  /*17d0*/  STG.E desc[UR6][R2.64+0x1c00], R17 ;  /* 0x001c001102007986 */ /* 0x000fe2000c101906 */
[----:B------:R-:W-:-:S03]  /*17e0*/  FMUL R18, R21, R18 ;  /* 0x0000001215127220 */ /* 0x000fc60000400000 */
[----:B------:R-:W-:Y:S01]  /*17f0*/  STG.E desc[UR6][R2.64+0x1400], R13 ;  /* 0x0014000d02007986 */ /* 0x000fe2000c101906 */
[----:B------:R-:W-:-:S03]  /*1800*/  FADD R25, -R8, R25 ;  /* 0x0000001908197221 */ /* 0x000fc60000000100 */
[----:B------:R0:W-:Y:S01]  /*1810*/  STG.E desc[UR6][R2.64+0x1800], R15 ;  /* 0x0018000f02007986 */ /* 0x0001e2000c101906 */
[----:B------:R-:W-:Y:S01]  /*1820*/  FMUL R16, R25, R16 ;  /* 0x0000001019107220 */ /* 0x000fe20000400000 */
[----:B------:R-:W-:Y:S02]  /*1830*/  IADD3 R4, P2, PT, R4, 0x4000, RZ ;  /* 0x0000400004047810 */ /* 0x000fe40007f5e0ff */
[----:B------:R-:W-:Y:S01]  /*1840*/  STG.E desc[UR6][R2.64+0x2000], R29 ;  /* 0x0020001d02007986 */ /* 0x000fe2000c101906 */
[----:B0-----:R-:W-:Y:S01]  /*1850*/  FMUL R15, R16, UR4 ;  /* 0x00000004100f7c20 */ /* 0x001fe20008400000 */
[----:B------:R-:W-:-:S04]  /*1860*/  IADD3.X R5, PT, PT, RZ, R5, RZ, P2, !PT ;  /* 0x00000005ff057210 */ /* 0x000fc800017fe4ff */
[----:B------:R-:W-:Y:S01]  /*1870*/  STG.E desc[UR6][R2.64+0x3000], R15 ;  /* 0x0030000f02007986 */ /* 0x000fe2000c101906 */
[C---:B--2---:R-:W-:Y:S01]  /*1880*/  FADD R19, -R8.reuse, R19 ;  /* 0x0000001308137221 */ /* 0x044fe20000000100 */
[----:B---3--:R-:W-:Y:S01]  /*1890*/  FADD R14, -R8, R27 ;  /* 0x0000001b080e7221 */ /* 0x008fe20000000100 */
[----:B----4-:R-:W-:Y:S02]  /*18a0*/  FMUL R12, R23, R12 ;  /* 0x0000000c170c7220 */ /* 0x010fe40000400000 */
[----:B------:R-:W-:Y:S01]  /*18b0*/  FMUL R19, R19, R20 ;  /* 0x0000001413137220 */ /* 0x000fe20000400000 */
[----:B------:R-:W-:Y:S01]  /*18c0*/  FMUL R14, R14, R9 ;  /* 0x000000090e0e7220 */ /* 0x000fe20000400000 */
[----:B------:R-:W-:Y:S01]  /*18d0*/  FMUL R9, R18, UR4 ;  /* 0x0000000412097c20 */ /* 0x000fe20008400000 */
[----:B------:R-:W-:Y:S01]  /*18e0*/  FMUL R17, R12, UR4 ;  /* 0x000000040c117c20 */ /* 0x000fe20008400000 */
[----:B------:R-:W-:Y:S01]  /*18f0*/  IADD3 R12, P3, PT, R2, 0x4000, RZ ;  /* 0x00004000020c7810 */ /* 0x000fe20007f7e0ff */
[----:B------:R-:W-:Y:S01]  /*1900*/  FMUL R19, R19, UR4 ;  /* 0x0000000413137c20 */ /* 0x000fe20008400000 */
[----:B------:R-:W-:Y:S01]  /*1910*/  FMUL R13, R14, UR4 ;  /* 0x000000040e0d7c20 */ /* 0x000fe20008400000 */
[----:B------:R0:W-:Y:S04]  /*1920*/  STG.E desc[UR6][R2.64+0x2800], R9 ;  /* 0x0028000902007986 */ /* 0x0001e8000c101906 */
[----:B------:R-:W-:Y:S04]  /*1930*/  STG.E desc[UR6][R2.64+0x2400], R19 ;  /* 0x0024001302007986 */ /* 0x000fe8000c101906 */
[----:B------:R-:W-:Y:S01]  /*1940*/  STG.E desc[UR6][R2.64+0x2c00], R13 ;  /* 0x002c000d02007986 */ /* 0x000fe2000c101906 */
[----:B0-----:R-:W-:-:S03]  /*1950*/  IADD3.X R9, PT, PT, RZ, R3, RZ, P3, !PT ;  /* 0x00000003ff097210 */ /* 0x001fc60001ffe4ff */
[----:B------:R0:W-:Y:S02]  /*1960*/  STG.E desc[UR6][R2.64+0x3400], R17 ;  /* 0x0034001102007986 */ /* 0x0001e4000c101906 */
[----:B0-----:R-:W-:Y:S01]  /*1970*/  MOV R2, R12 ;  /* 0x0000000c00027202 */ /* 0x001fe20000000f00 */
[----:B------:R-:W-:Y:S01]  /*1980*/  IMAD.MOV.U32 R3, RZ, RZ, R9 ;  /* 0x000000ffff037224 */ /* 0x000fe200078e0009 */
[----:B------:R-:W-:Y:S06]  /*1990*/  @!P1 BRA `(.L_x_18) ;  /* 0xfffffff800549947 */ /* 0x000fec000383ffff */
.L_x_17:
[----:B-1----:R-:W-:Y:S05]  /*19a0*/  BSYNC.RECONVERGENT B0 ;  /* 0x0000000000007941 */ /* 0x002fea0003800200 */
.L_x_16:
[----:B------:R-:W-:Y:S01]  /*19b0*/  IADD3 R9, PT, PT, -R11, R0, RZ ;  /* 0x000000000b097210 */ /* 0x000fe20007ffe1ff */
[----:B------:R-:W-:Y:S03]  /*19c0*/  BSSY.RECONVERGENT B0, `(.L_x_19) ;  /* 0x000003e000007945 */ /* 0x000fe60003800200 */
[----:B------:R-:W-:-:S13]  /*19d0*/  ISETP.GT.AND P1, PT, R9, 0x400, PT ;  /* 0x000004000900780c */ /* 0x000fda0003f24270 */
[----:B------:R-:W-:Y:S05]  /*19e0*/  @!P1 BRA `(.L_x_20) ;  /* 0x0000000000ec9947 */ /* 0x000fea0003800000 */
[----:B------:R-:W0:Y:S01]  /*19f0*/  LDG.E.CONSTANT R27, desc[UR6][R6.64] ;  /* 0x00000006061b7981 */ /* 0x000e22000c1e9900 */
[----:B------:R-:W1:Y:S03]  /*1a00*/  LDCU UR4, c[0x0][0x3a0] ;  /* 0x00007400ff0477ac */ /* 0x000e660008000800 */
        /* <DEDUP_REMOVED lines=8> */
[----:B------:R1:W5:Y:S04]  /*1a90*/  LDG.E.CONSTANT R17, desc[UR6][R6.64+0x1000] ;  /* 0x0010000606117981 */ /* 0x000368000c1e9900 */
[----:B------:R-:W5:Y:S04]  /*1aa0*/  LDG.E.CONSTANT R10, desc[UR6][R4.64+0x1400] ;  /* 0x00140006040a7981 */ /* 0x000f68000c1e9900 */
[----:B------:R-:W5:Y:S04]  /*1ab0*/  LDG.E.CONSTANT R9, desc[UR6][R4.64+0xc00] ;  /* 0x000c000604097981 */ /* 0x000f68000c1e9900 */
[----:B------:R-:W5:Y:S04]  /*1ac0*/  LDG.E.CONSTANT R20, desc[UR6][R4.64+-0x800] ;  /* 0xfff8000604147981 */ /* 0x000f68000c1e9900 */
[----:B------:R-:W5:Y:S04]  /*1ad0*/  LDG.E.CONSTANT R22, desc[UR6][R4.64+-0x400] ;  /* 0xfffc000604167981 */ /* 0x000f68000c1e9900 */
[----:B------:R-:W5:Y:S04]  /*1ae0*/  LDG.E.CONSTANT R14, desc[UR6][R4.64+0x800] ;  /* 0x00080006040e7981 */ /* 0x000f68000c1e9900 */
[----:B------:R1:W5:Y:S02]  /*1af0*/  LDG.E.CONSTANT R12, desc[UR6][R4.64+0x1000] ;  /* 0x00100006040c7981 */ /* 0x000364000c1e9900 */
[----:B-1----:R-:W-:-:S02]  /*1b00*/  IADD3 R6, P1, PT, R6, 0x2000, RZ ;  /* 0x0000200006067810 */ /* 0x002fc40007f3e0ff */
[----:B------:R-:W-:Y:S02]  /*1b10*/  PLOP3.LUT P0, PT, PT, PT, PT, 0x8, 0x80 ;  /* 0x000000000080781c */ /* 0x000fe40003f0e170 */
[----:B------:R-:W-:Y:S02]  /*1b20*/  IADD3.X R7, PT, PT, RZ, R7, RZ, P1, !PT ;  /* 0x00000007ff077210 */ /* 0x000fe40000ffe4ff */
[----:B------:R-:W-:Y:S02]  /*1b30*/  IADD3 R4, P2, PT, R4, 0x2000, RZ ;  /* 0x0000200004047810 */ /* 0x000fe40007f5e0ff */
[----:B------:R-:W-:Y:S02]  /*1b40*/  IADD3 R11, PT, PT, R11, 0x800, RZ ;  /* 0x000008000b0b7810 */ /* 0x000fe40007ffe0ff */
[----:B------:R-:W-:Y:S01]  /*1b50*/  IADD3.X R5, PT, PT, RZ, R5, RZ, P2, !PT ;  /* 0x00000005ff057210 */ /* 0x000fe200017fe4ff */
[----:B0-----:R-:W-:-:S04]  /*1b60*/  FADD R27, -R8, R27 ;  /* 0x0000001b081b7221 */ /* 0x001fc80000000100 */
[----:B--2---:R-:W-:Y:S01]  /*1b70*/  FMUL R18, R27, R18 ;  /* 0x000000121b127220 */ /* 0x004fe20000400000 */
[----:B---3--:R-:W-:-:S03]  /*1b80*/  FADD R21, -R8, R21 ;  /* 0x0000001508157221 */ /* 0x008fc60000000100 */
[----:B------:R-:W-:Y:S01]  /*1b90*/  FMUL R27, R18, UR4 ;  /* 0x00000004121b7c20 */ /* 0x000fe20008400000 */
[C---:B----4-:R-:W-:Y:S01]  /*1ba0*/  FADD R15, -R8.reuse, R15 ;  /* 0x0000000f080f7221 */ /* 0x050fe20000000100 */
[C---:B-----5:R-:W-:Y:S01]  /*1bb0*/  FADD R18, -R8.reuse, R19 ;  /* 0x0000001308127221 */ /* 0x060fe20000000100 */
[C---:B------:R-:W-:Y:S01]  /*1bc0*/  FADD R23, -R8.reuse, R23 ;  /* 0x0000001708177221 */ /* 0x040fe20000000100 */
[C---:B------:R-:W-:Y:S01]  /*1bd0*/  FADD R25, -R8.reuse, R25 ;  /* 0x0000001908197221 */ /* 0x040fe20000000100 */
[----:B------:R-:W-:Y:S01]  /*1be0*/  FMUL R16, R21, R16 ;  /* 0x0000001015107220 */ /* 0x000fe20000400000 */
[C---:B------:R-:W-:Y:S01]  /*1bf0*/  FADD R13, -R8.reuse, R13 ;  /* 0x0000000d080d7221 */ /* 0x040fe20000000100 */
[----:B------:R-:W-:Y:S01]  /*1c00*/  FADD R17, -R8, R17 ;  /* 0x0000001108117221 */ /* 0x000fe20000000100 */
[----:B------:R-:W-:Y:S01]  /*1c10*/  FMUL R10, R15, R10 ;  /* 0x0000000a0f0a7220 */ /* 0x000fe20000400000 */
[----:B------:R-:W-:Y:S01]  /*1c20*/  FMUL R18, R18, R9 ;  /* 0x0000000912127220 */ /* 0x000fe20000400000 */
[----:B------:R-:W-:-:S02]  /*1c30*/  FMUL R9, R16, UR4 ;  /* 0x0000000410097c20 */ /* 0x000fc40008400000 */
[----:B------:R-:W-:Y:S01]  /*1c40*/  FMUL R19, R10, UR4 ;  /* 0x000000040a137c20 */ /* 0x000fe20008400000 */
[----:B------:R-:W-:Y:S01]  /*1c50*/  FMUL R20, R23, R20 ;  /* 0x0000001417147220 */ /* 0x000fe20000400000 */
[----:B------:R-:W-:Y:S01]  /*1c60*/  IADD3 R10, P3, PT, R2, 0x2000, RZ ;  /* 0x00002000020a7810 */ /* 0x000fe20007f7e0ff */
[----:B------:R-:W-:Y:S01]  /*1c70*/  FMUL R22, R25, R22 ;  /* 0x0000001619167220 */ /* 0x000fe20000400000 */
[----:B------:R-:W-:Y:S01]  /*1c80*/  FMUL R13, R13, R14 ;  /* 0x0000000e0d0d7220 */ /* 0x000fe20000400000 */
[----:B------:R-:W-:Y:S01]  /*1c90*/  FMUL R12, R17, R12 ;  /* 0x0000000c110c7220 */ /* 0x000fe20000400000 */
[----:B------:R-:W-:Y:S01]  /*1ca0*/  FMUL R23, R20, UR4 ;  /* 0x0000000414177c20 */ /* 0x000fe20008400000 */
[----:B------:R-:W-:Y:S01]  /*1cb0*/  FMUL R25, R22, UR4 ;  /* 0x0000000416197c20 */ /* 0x000fe20008400000 */
[----:B------:R-:W-:Y:S01]  /*1cc0*/  FMUL R13, R13, UR4 ;  /* 0x000000040d0d7c20 */ /* 0x000fe20008400000 */
[----:B------:R-:W-:Y:S01]  /*1cd0*/  FMUL R15, R18, UR4 ;  /* 0x00000004120f7c20 */ /* 0x000fe20008400000 */
[----:B------:R-:W-:Y:S01]  /*1ce0*/  FMUL R17, R12, UR4 ;  /* 0x000000040c117c20 */ /* 0x000fe20008400000 */
[----:B------:R0:W-:Y:S04]  /*1cf0*/  STG.E desc[UR6][R2.64+0x400], R9 ;  /* 0x0004000902007986 */ /* 0x0001e8000c101906 */
[----:B------:R-:W-:Y:S04]  /*1d00*/  STG.E desc[UR6][R2.64+-0x800], R23 ;  /* 0xfff8001702007986 */ /* 0x000fe8000c101906 */
[----:B------:R-:W-:Y:S01]  /*1d10*/  STG.E desc[UR6][R2.64+-0x400], R25 ;  /* 0xfffc001902007986 */ /* 0x000fe2000c101906 */
[----:B0-----:R-:W-:-:S03]  /*1d20*/  IADD3.X R9, PT, PT, RZ, R3, RZ, P3, !PT ;  /* 0x00000003ff097210 */ /* 0x001fc60001ffe4ff */
[----:B------:R-:W-:Y:S04]  /*1d30*/  STG.E desc[UR6][R2.64], R27 ;  /* 0x0000001b02007986 */ /* 0x000fe8000c101906 */
[----:B------:R-:W-:Y:S04]  /*1d40*/  STG.E desc[UR6][R2.64+0x800], R13 ;  /* 0x0008000d02007986 */ /* 0x000fe8000c101906 */
[----:B------:R-:W-:Y:S04]  /*1d50*/  STG.E desc[UR6][R2.64+0xc00], R15 ;  /* 0x000c000f02007986 */ /* 0x000fe8000c101906 */
[----:B------:R-:W-:Y:S04]  /*1d60*/  STG.E desc[UR6][R2.64+0x1000], R17 ;  /* 0x0010001102007986 */ /* 0x000fe8000c101906 */
[----:B------:R0:W-:Y:S02]  /*1d70*/  STG.E desc[UR6][R2.64+0x1400], R19 ;  /* 0x0014001302007986 */ /* 0x0001e4000c101906 */
[----:B0-----:R-:W-:Y:S01]  /*1d80*/  IMAD.MOV.U32 R2, RZ, RZ, R10 ;  /* 0x000000ffff027224 */ /* 0x001fe200078e000a */
[----:B------:R-:W-:-:S07]  /*1d90*/  MOV R3, R9 ;  /* 0x0000000900037202 */ /* 0x000fce0000000f00 */
.L_x_20:
[----:B------:R-:W-:Y:S05]  /*1da0*/  BSYNC.RECONVERGENT B0 ;  /* 0x0000000000007941 */ /* 0x000fea0003800200 */
.L_x_19:
[----:B------:R-:W-:-:S13]  /*1db0*/  ISETP.LT.OR P0, PT, R11, R0, P0 ;  /* 0x000000000b00720c */ /* 0x000fda0000701670 */
[----:B------:R-:W-:Y:S05]  /*1dc0*/  @!P0 EXIT ;  /* 0x000000000000894d */ /* 0x000fea0003800000 */
        /* <DEDUP_REMOVED lines=8> */
[----:B------:R1:W5:Y:S01]  /*1e50*/  LDG.E.CONSTANT R14, desc[UR6][R4.64+0x400] ;  /* 0x00040006040e7981 */ /* 0x000362000c1e9900 */
[C---:B0-----:R-:W-:Y:S01]  /*1e60*/  FADD R9, -R8.reuse, R9 ;  /* 0x0000000908097221 */ /* 0x041fe20000000100 */
[C---:B--2---:R-:W-:Y:S01]  /*1e70*/  FADD R11, -R8.reuse, R11 ;  /* 0x0000000b080b7221 */ /* 0x044fe20000000100 */
[C---:B---3--:R-:W-:Y:S01]  /*1e80*/  FADD R13, -R8.reuse, R13 ;  /* 0x0000000d080d7221 */ /* 0x048fe20000000100 */
[----:B----4-:R-:W-:Y:S01]  /*1e90*/  FADD R15, -R8, R15 ;  /* 0x0000000f080f7221 */ /* 0x010fe20000000100 */
[----:B-----5:R-:W-:Y:S01]  /*1ea0*/  FMUL R0, R9, R0 ;  /* 0x0000000009007220 */ /* 0x020fe20000400000 */
[----:B------:R-:W-:-:S03]  /*1eb0*/  FMUL R10, R11, R10 ;  /* 0x0000000a0b0a7220 */ /* 0x000fc60000400000 */
[----:B-1----:R-:W-:Y:S01]  /*1ec0*/  FMUL R7, R0, UR4 ;  /* 0x0000000400077c20 */ /* 0x002fe20008400000 */
[----:B------:R-:W-:Y:S01]  /*1ed0*/  FMUL R12, R13, R12 ;  /* 0x0000000c0d0c7220 */ /* 0x000fe20000400000 */
[----:B------:R-:W-:-:S03]  /*1ee0*/  FMUL R5, R10, UR4 ;  /* 0x000000040a057c20 */ /* 0x000fc60008400000 */
[----:B------:R-:W-:Y:S01]  /*1ef0*/  STG.E desc[UR6][R2.64+-0x800], R7 ;  /* 0xfff8000702007986 */ /* 0x000fe2000c101906 */
[----:B------:R-:W-:Y:S01]  /*1f00*/  FMUL R14, R15, R14 ;  /* 0x0000000e0f0e7220 */ /* 0x000fe20000400000 */
[----:B------:R-:W-:Y:S02]  /*1f10*/  FMUL R9, R12, UR4 ;  /* 0x000000040c097c20 */ /* 0x000fe40008400000 */
[----:B------:R-:W-:Y:S01]  /*1f20*/  STG.E desc[UR6][R2.64+-0x400], R5 ;  /* 0xfffc000502007986 */ /* 0x000fe2000c101906 */
[----:B------:R-:W-:-:S03]  /*1f30*/  FMUL R11, R14, UR4 ;  /* 0x000000040e0b7c20 */ /* 0x000fc60008400000 */
[----:B------:R-:W-:Y:S04]  /*1f40*/  STG.E desc[UR6][R2.64], R9 ;  /* 0x0000000902007986 */ /* 0x000fe8000c101906 */
[----:B------:R-:W-:Y:S01]  /*1f50*/  STG.E desc[UR6][R2.64+0x400], R11 ;  /* 0x0004000b02007986 */ /* 0x000fe2000c101906 */
[----:B------:R-:W-:Y:S05]  /*1f60*/  EXIT ;  /* 0x000000000000794d */ /* 0x000fea0003800000 */
.L_x_0:
        /* <DEDUP_REMOVED lines=15> */
[----:B------:R-:W-:Y:S01]  /*2060*/  IMAD.WIDE.U32 R6, R9, 0x4, R4 ;  /* 0x0000000409067825 */ /* 0x000fe200078e0004 */
[----:B------:R-:W-:Y:S02]  /*2070*/  LOP3.LUT R12, R8, 0x1fffff0, RZ, 0xc0, !PT ;  /* 0x01fffff0080c7812 */ /* 0x000fe400078ec0ff */
[----:B------:R-:W-:Y:S01]  /*2080*/  MOV R11, R9 ;  /* 0x00000009000b7202 */ /* 0x000fe20000000f00 */
[----:B------:R-:W-:Y:S01]  /*2090*/  IMAD.MOV.U32 R10, RZ, RZ, RZ ;  /* 0x000000ffff0a7224 */ /* 0x000fe200078e00ff */
[----:B------:R-:W-:Y:S02]  /*20a0*/  IADD3 R6, P1, PT, R6, UR8, RZ ;  /* 0x0000000806067c10 */ /* 0x000fe4000ff3e0ff */
[----:B------:R-:W-:Y:S02]  /*20b0*/  IADD3 R12, PT, PT, -R12, RZ, RZ ;  /* 0x000000ff0c0c7210 */ /* 0x000fe40007ffe1ff */
[----:B------:R-:W-:-:S04]  /*20c0*/  IADD3 R6, P2, PT, R6, 0x2000, RZ ;  /* 0x0000200006067810 */ /* 0x000fc80007f5e0ff */
[----:B------:R-:W-:-:S09]  /*20d0*/  IADD3.X R7, PT, PT, RZ, UR9, R7, P2, P1 ;  /* 0x00000009ff077c10 */ /* 0x000fd200097e2407 */
.L_x_25:
        /* <DEDUP_REMOVED lines=13> */
[----:B--2---:R-:W-:-:S03]  /*21b0*/  FADD R27, R27, R10 ;  /* 0x0000000a1b1b7221 */ /* 0x004fc60000000000 */
[----:B------:R-:W2:Y:S01]  /*21c0*/  LDG.E.CONSTANT R10, desc[UR6][R6.64+0x1400] ;  /* 0x00140006060a7981 */ /* 0x000ea2000c1e9900 */
[----:B---3--:R-:W-:-:S03]  /*21d0*/  FADD R26, R27, R24 ;  /* 0x000000181b1a7221 */ /* 0x008fc60000000000 */
[----:B------:R-:W3:Y:S01]  /*21e0*/  LDG.E.CONSTANT R24, desc[UR6][R6.64+0x1800] ;  /* 0x0018000606187981 */ /* 0x000ee2000c1e9900 */
[----:B----4-:R-:W-:-:S03]  /*21f0*/  FADD R26, R26, R23 ;  /* 0x000000171a1a7221 */ /* 0x010fc60000000000 */
[----:B------:R0:W4:Y:S01]  /*2200*/  LDG.E.CONSTANT R23, desc[UR6][R6.64+0x1c00] ;  /* 0x001c000606177981 */ /* 0x000122000c1e9900 */
[----:B------:R-:W-:Y:S01]  /*2210*/  IADD3 R12, PT, PT, R12, 0x10, RZ ;  /* 0x000000100c0c7810 */ /* 0x000fe20007ffe0ff */
[----:B-----5:R-:W-:Y:S01]  /*2220*/  FADD R13, R26, R13 ;  /* 0x0000000d1a0d7221 */ /* 0x020fe20000000000 */
[----:B------:R-:W-:Y:S02]  /*2230*/  IADD3 R11, PT, PT, R11, 0x1000, RZ ;  /* 0x000010000b0b7810 */ /* 0x000fe40007ffe0ff */
[----:B------:R-:W-:Y:S01]  /*2240*/  ISETP.NE.AND P1, PT, R12, RZ, PT ;  /* 0x000000ff0c00720c */ /* 0x000fe20003f25270 */
[----:B------:R-:W-:-:S04]  /*2250*/  FADD R14, R13, R14 ;  /* 0x0000000e0d0e7221 */ /* 0x000fc80000000000 */
[----:B------:R-:W-:Y:S01]  /*2260*/  FADD R15, R14, R15 ;  /* 0x0000000f0e0f7221 */ /* 0x000fe20000000000 */
[----:B0-----:R-:W-:-:S03]  /*2270*/  IADD3 R6, P2, PT, R6, 0x4000, RZ ;  /* 0x0000400006067810 */ /* 0x001fc60007f5e0ff */
[----:B------:R-:W-:Y:S01]  /*2280*/  FADD R16, R15, R16 ;  /* 0x000000100f107221 */ /* 0x000fe20000000000 */
[----:B------:R-:W-:-:S03]  /*2290*/  IADD3.X R7, PT, PT, RZ, R7, RZ, P2, !PT ;  /* 0x00000007ff077210 */ /* 0x000fc600017fe4ff */
[----:B------:R-:W-:-:S04]  /*22a0*/  FADD R17, R16, R17 ;  /* 0x0000001110117221 */ /* 0x000fc80000000000 */
[----:B------:R-:W-:-:S04]  /*22b0*/  FADD R18, R17, R18 ;  /* 0x0000001211127221 */ /* 0x000fc80000000000 */
[----:B------:R-:W-:-:S04]  /*22c0*/  FADD R19, R18, R19 ;  /* 0x0000001312137221 */ /* 0x000fc80000000000 */
[----:B------:R-:W-:-:S04]  /*22d0*/  FADD R20, R19, R20 ;  /* 0x0000001413147221 */ /* 0x000fc80000000000 */
[----:B------:R-:W-:-:S04]  /*22e0*/  FADD R21, R20, R21 ;  /* 0x0000001514157221 */ /* 0x000fc80000000000 */
[----:B------:R-:W-:-:S04]  /*22f0*/  FADD R21, R21, R22 ;  /* 0x0000001615157221 */ /* 0x000fc80000000000 */
[----:B--2---:R-:W-:-:S04]  /*2300*/  FADD R21, R21, R10 ;  /* 0x0000000a15157221 */ /* 0x004fc80000000000 */
[----:B---3--:R-:W-:-:S04]  /*2310*/  FADD R24, R21, R24 ;  /* 0x0000001815187221 */ /* 0x008fc80000000000 */
[----:B----4-:R-:W-:Y:S01]  /*2320*/  FADD R10, R24, R23 ;  /* 0x00000017180a7221 */ /* 0x010fe20000000000 */
[----:B------:R-:W-:Y:S06]  /*2330*/  @P1 BRA `(.L_x_25) ;  /* 0xfffffffc00681947 */ /* 0x000fec000383ffff */
.L_x_24:
[----:B------:R-:W-:Y:S05]  /*2340*/  BSYNC.RECONVERGENT B1 ;  /* 0x0000000000017941 */ /* 0x000fea0003800200 */
.L_x_23:
[----:B------:R-:W-:Y:S05]  /*2350*/  @!P0 BRA `(.L_x_22) ;  /* 0x0000000000d88947 */ /* 0x000fea0003800000 */
[----:B------:R-:W-:Y:S01]  /*2360*/  ISETP.GE.U32.AND P0, PT, R25, 0x8, PT ;  /* 0x000000081900780c */ /* 0x000fe20003f06070 */
[----:B------:R-:W-:Y:S01]  /*2370*/  BSSY.RECONVERGENT B1, `(.L_x_26) ;  /* 0x0000016000017945 */ /* 0x000fe20003800200 */
[----:B------:R-:W-:-:S04]  /*2380*/  LOP3.LUT R14, R8, 0x7, RZ, 0xc0, !PT ;  /* 0x00000007080e7812 */ /* 0x000fc800078ec0ff */
[----:B------:R-:W-:-:S07]  /*2390*/  ISETP.NE.AND P1, PT, R14, RZ, PT ;  /* 0x000000ff0e00720c */ /* 0x000fce0003f25270 */
[----:B------:R-:W-:Y:S06]  /*23a0*/  @!P0 BRA `(.L_x_27) ;  /* 0x0000000000488947 */ /* 0x000fec0003800000 */
[----:B------:R-:W-:-:S05]  /*23b0*/  IMAD.WIDE.U32 R6, R11, 0x4, R2 ;  /* 0x000000040b067825 */ /* 0x000fca00078e0002 */
[----:B------:R-:W2:Y:S04]  /*23c0*/  LDG.E.CONSTANT R13, desc[UR6][R6.64] ;  /* 0x00000006060d7981 */ /* 0x000ea8000c1e9900 */
[----:B------:R-:W3:Y:S04]  /*23d0*/  LDG.E.CONSTANT R12, desc[UR6][R6.64+0x400] ;  /* 0x00040006060c7981 */ /* 0x000ee8000c1e9900 */
[----:B------:R-:W4:Y:S04]  /*23e0*/  LDG.E.CONSTANT R15, desc[UR6][R6.64+0x800] ;  /* 0x00080006060f7981 */ /* 0x000f28000c1e9900 */
[----:B------:R-:W5:Y:S04]  /*23f0*/  LDG.E.CONSTANT R17, desc[UR6][R6.64+0xc00] ;  /* 0x000c000606117981 */ /* 0x000f68000c1e9900 */
[----:B------:R-:W5:Y:S04]  /*2400*/  LDG.E.CONSTANT R19, desc[UR6][R6.64+0x1000] ;  /* 0x0010000606137981 */ /* 0x000f68000c1e9900 */
[----:B------:R-:W5:Y:S04]  /*2410*/  LDG.E.CONSTANT R21, desc[UR6][R6.64+0x1400] ;  /* 0x0014000606157981 */ /* 0x000f68000c1e9900 */
[----:B------:R-:W5:Y:S04]  /*2420*/  LDG.E.CONSTANT R23, desc[UR6][R6.64+0x1800] ;  /* 0x0018000606177981 */ /* 0x000f68000c1e9900 */
[----:B------:R-:W5:Y:S01]  /*2430*/  LDG.E.CONSTANT R25, desc[UR6][R6.64+0x1c00] ;  /* 0x001c000606197981 */ /* 0x000f62000c1e9900 */
[----:B------:R-:W-:-:S02]  /*2440*/  VIADD R11, R11, 0x800 ;  /* 0x000008000b0b7836 */ /* 0x000fc40000000000 */
[----:B--2---:R-:W-:-:S04]  /*2450*/  FADD R13, R10, R13 ;  /* 0x0000000d0a0d7221 */ /* 0x004fc80000000000 */
[----:B---3--:R-:W-:-:S04]  /*2460*/  FADD R12, R13, R12 ;  /* 0x0000000c0d0c7221 */ /* 0x008fc80000000000 */
[----:B----4-:R-:W-:-:S04]  /*2470*/  FADD R12, R12, R15 ;  /* 0x0000000f0c0c7221 */ /* 0x010fc80000000000 */
[----:B-----5:R-:W-:-:S04]  /*2480*/  FADD R12, R12, R17 ;  /* 0x000000110c0c7221 */ /* 0x020fc80000000000 */
[----:B------:R-:W-:-:S04]  /*2490*/  FADD R12, R12, R19 ;  /* 0x000000130c0c7221 */ /* 0x000fc80000000000 */
[----:B------:R-:W-:-:S04]  /*24a0*/  FADD R12, R12, R21 ;  /* 0x000000150c0c7221 */ /* 0x000fc80000000000 */
[----:B------:R-:W-:-:S04]  /*24b0*/  FADD R12, R12, R23 ;  /* 0x000000170c0c7221 */ /* 0x000fc80000000000 */
[----:B------:R-:W-:-:S07]  /*24c0*/  FADD R10, R12, R25 ;  /* 0x000000190c0a7221 */ /* 0x000fce0000000000 */
.L_x_27:
[----:B------:R-:W-:Y:S05]  /*24d0*/  BSYNC.RECONVERGENT B1 ;  /* 0x0000000000017941 */ /* 0x000fea0003800200 */
.L_x_26:
        /* <DEDUP_REMOVED lines=10> */
[----:B------:R-:W5:Y:S01]  /*2580*/  LDG.E.CONSTANT R14, desc[UR6][R2.64+0xc00] ;  /* 0x000c0006020e7981 */ /* 0x000f62000c1e9900 */
[----:B------:R-:W-:Y:S01]  /*2590*/  IADD3 R11, PT, PT, R11, 0x400, RZ ;  /* 0x000004000b0b7810 */ /* 0x000fe20007ffe0ff */
[----:B--2---:R-:W-:-:S04]  /*25a0*/  FADD R7, R10, R7 ;  /* 0x000000070a077221 */ /* 0x004fc80000000000 */
[----:B---3--:R-:W-:-:S04]  /*25b0*/  FADD R7, R7, R8 ;  /* 0x0000000807077221 */ /* 0x008fc80000000000 */
[----:B----4-:R-:W-:-:S04]  /*25c0*/  FADD R7, R7, R12 ;  /* 0x0000000c07077221 */ /* 0x010fc80000000000 */
[----:B-----5:R-:W-:-:S07]  /*25d0*/  FADD R10, R7, R14 ;  /* 0x0000000e070a7221 */ /* 0x020fce0000000000 */
.L_x_29:
[----:B------:R-:W-:Y:S05]  /*25e0*/  BSYNC.RECONVERGENT B1 ;  /* 0x0000000000017941 */ /* 0x000fea0003800200 */
.L_x_28:
[----:B------:R-:W-:Y:S05]  /*25f0*/  @!P1 BRA `(.L_x_22) ;  /* 0x0000000000309947 */ /* 0x000fea0003800000 */
[----:B------:R-:W-:Y:S01]  /*2600*/  IMAD.WIDE.U32 R2, R11, 0x4, R4 ;  /* 0x000000040b027825 */ /* 0x000fe200078e0004 */
[----:B------:R-:W-:Y:S02]  /*2610*/  IADD3 R6, PT, PT, -R6, RZ, RZ ;  /* 0x000000ff06067210 */ /* 0x000fe40007ffe1ff */
[----:B------:R-:W-:-:S04]  /*2620*/  IADD3 R2, P0, PT, R2, UR8, RZ ;  /* 0x0000000802027c10 */ /* 0x000fc8000ff1e0ff */
[----:B------:R-:W-:-:S09]  /*2630*/  IADD3.X R7, PT, PT, R3, UR9, RZ, P0, !PT ;  /* 0x0000000903077c10 */ /* 0x000fd200087fe4ff */
.L_x_30:
[----:B------:R-:W-:-:S06]  /*2640*/  MOV R3, R7 ;  /* 0x0000000700037202 */ /* 0x000fcc0000000f00 */
[----:B------:R0:W2:Y:S01]  /*2650*/  LDG.E.CONSTANT R3, desc[UR6][R2.64] ;  /* 0x0000000602037981 */ /* 0x0000a2000c1e9900 */
[----:B------:R-:W-:-:S04]  /*2660*/  IADD3 R6, PT, PT, R6, 0x1, RZ ;  /* 0x0000000106067810 */ /* 0x000fc80007ffe0ff */
[----:B------:R-:W-:Y:S02]  /*2670*/  ISETP.NE.AND P0, PT, R6, RZ, PT ;  /* 0x000000ff0600720c */ /* 0x000fe40003f05270 */
[----:B0-----:R-:W-:-:S04]  /*2680*/  IADD3 R2, P1, PT, R2, 0x400, RZ ;  /* 0x0000040002027810 */ /* 0x001fc80007f3e0ff */
[----:B------:R-:W-:Y:S01]  /*2690*/  IADD3.X R7, PT, PT, RZ, R7, RZ, P1, !PT ;  /* 0x00000007ff077210 */ /* 0x000fe20000ffe4ff */
[----:B--2---:R-:W-:-:S06]  /*26a0*/  FADD R10, R3, R10 ;  /* 0x0000000a030a7221 */ /* 0x004fcc0000000000 */
[----:B------:R-:W-:Y:S05]  /*26b0*/  @P0 BRA `(.L_x_30) ;  /* 0xfffffffc00e00947 */ /* 0x000fea000383ffff */
.L_x_22:
[----:B------:R-:W-:Y:S05]  /*26c0*/  BSYNC.RECONVERGENT B0 ;  /* 0x0000000000007941 */ /* 0x000fea0003800200 */
.L_x_21:
[----:B------:R-:W0:Y:S01]  /*26d0*/  SHFL.DOWN PT, R3, R10, 0x10, 0x1f ;  /* 0x0a001f000a037f89 */ /* 0x000e2200000e0000 */
[----:B------:R-:W-:-:S13]  /*26e0*/  LOP3.LUT P0, RZ, R9, 0x1f, RZ, 0xc0, !PT ;  /* 0x0000001f09ff7812 */ /* 0x000fda000780c0ff */
[----:B------:R-:W1:Y:S01]  /*26f0*/  @!P0 S2R R13, SR_CgaCtaId ;  /* 0x00000000000d8919 */ /* 0x000e620000008800 */
[----:B------:R-:W-:-:S05]  /*2700*/  @!P0 MOV R8, 0x400 ;  /* 0x0000040000088802 */ /* 0x000fca0000000f00 */
[----:B------:R-:W-:Y:S02]  /*2710*/  @!P0 VIADD R8, R8, 0x24 ;  /* 0x0000002408088836 */ /* 0x000fe40000000000 */
[----:B0-----:R-:W-:-:S05]  /*2720*/  FADD R3, R3, R10 ;  /* 0x0000000a03037221 */ /* 0x001fca0000000000 */
[----:B------:R-:W0:Y:S01]  /*2730*/  SHFL.DOWN PT, R2, R3, 0x8, 0x1f ;  /* 0x09001f0003027f89 */ /* 0x000e2200000e0000 */
[----:B-1----:R-:W-:-:S04]  /*2740*/  @!P0 LEA R8, R13, R8, 0x18 ;  /* 0x000000080d088211 */ /* 0x002fc800078ec0ff */
[----:B------:R-:W-:Y:S01]  /*2750*/  @!P0 LEA.HI R8, R9, R8, RZ, 0x1d ;  /* 0x0000000809088211 */ /* 0x000fe200078fe8ff */
[----:B0-----:R-:W-:-:S05]  /*2760*/  FADD R2, R3, R2 ;  /* 0x0000000203027221 */ /* 0x001fca0000000000 */
[----:B------:R-:W0:Y:S02]  /*2770*/  SHFL.DOWN PT, R7, R2, 0x4, 0x1f ;  /* 0x08801f0002077f89 */ /* 0x000e2400000e0000 */
[----:B0-----:R-:W-:Y:S01]  /*2780*/  FADD R7, R2, R7 ;  /* 0x0000000702077221 */ /* 0x001fe20000000000 */
[----:B------:R-:W-:-:S04]  /*2790*/  HFMA2 R2, -RZ, RZ, 0, 0 ;  /* 0x00000000ff027431 */ /* 0x000fc800000001ff */
        /* <DEDUP_REMOVED lines=12> */
[----:B------:R-:W-:-:S04]  /*2860*/  @!P0 IADD3 R2, PT, PT, R2, 0x24, RZ ;  /* 0x0000002402028810 */ /* 0x000fc80007ffe0ff */
[----:B0-----:R-:W-:Y:S02]  /*2870*/  @!P0 LEA R6, R3, R2, 0x18 ;  /* 0x0000000203068211 */ /* 0x001fe400078ec0ff */
[----:B------:R-:W-:Y:S02]  /*2880*/  MOV R2, RZ ;  /* 0x000000ff00027202 */ /* 0x000fe40000000f00 */
[----:B------:R-:W-:-:S05]  /*2890*/  @!P0 LEA R3, R9, R6, 0x2 ;  /* 0x0000000609038211 */ /* 0x000fca00078e10ff */
        /* <DEDUP_REMOVED lines=11> */
.L_x_52:
[----:B-1----:R-:W-:Y:S01]  /*2950*/  FADD R11, R8, R11 ;  /* 0x0000000b080b7221 */ /* 0x002fe20000000000 */
[----:B------:R-:W-:-:S04]  /*2960*/  ISETP.NE.AND P0, PT, R9, RZ, PT ;  /* 0x000000ff0900720c */ /* 0x000fc80003f05270 */
[----:B------:R-:W-:-:S09]  /*2970*/  FSEL R2, R11, RZ, !P0 ;  /* 0x000000ff0b027208 */ /* 0x000fd20004000000 */
.L_x_31:
        /* <DEDUP_REMOVED lines=22> */
[----:B------:R-:W2:Y:S04]  /*2ae0*/  LDCU.64 UR10, c[0x0][0x380] ;  /* 0x00007000ff0a77ac */ /* 0x000ea80008000a00 */
[C---:B------:R-:W-:Y:S01]  /*2af0*/  IMAD.SHL.U32 R7, R6.reuse, 0x100, RZ ;  /* 0x0000010006077824 */ /* 0x040fe200078e00ff */
        /* <DEDUP_REMOVED lines=10> */
.L_x_35:
[----:B-1----:R-:W-:Y:S02]  /*2ba0*/  MOV R3, R13 ;  /* 0x0000000d00037202 */ /* 0x002fe40000000f00 */
[----:B------:R-:W-:Y:S02]  /*2bb0*/  MOV R6, R14 ;  /* 0x0000000e00067202 */ /* 0x000fe40000000f00 */
[----:B------:R-:W-:-:S04]  /*2bc0*/  MOV R2, R12 ;  /* 0x0000000c00027202 */ /* 0x000fc80000000f00 */
[----:B------:R-:W0:Y:S04]  /*2bd0*/  LDG.E.CONSTANT R6, desc[UR6][R6.64] ;  /* 0x0000000606067981 */ /* 0x000e28000c1e9900 */
[----:B------:R1:W0:Y:S01]  /*2be0*/  LDG.E.CONSTANT R3, desc[UR6][R2.64] ;  /* 0x0000000602037981 */ /* 0x000222000c1e9900 */
[----:B------:R-:W-:Y:S01]  /*2bf0*/  IADD3 R10, PT, PT, R10, 0x1, RZ ;  /* 0x000000010a0a7810 */ /* 0x000fe20007ffe0ff */
[----:B-1----:R-:W-:-:S03]  /*2c00*/  IMAD.MOV.U32 R2, RZ, RZ, R15 ;  /* 0x000000ffff027224 */ /* 0x002fc600078e000f */
[----:B------:R-:W-:Y:S02]  /*2c10*/  ISETP.NE.AND P1, PT, R10, RZ, PT ;  /* 0x000000ff0a00720c */ /* 0x000fe40003f25270 */
[----:B------:R-:W-:Y:S02]  /*2c20*/  IADD3 R15, P2, PT, R15, 0x400, RZ ;  /* 0x000004000f0f7810 */ /* 0x000fe40007f5e0ff */
[----:B------:R-:W-:Y:S02]  /*2c30*/  IADD3 R14, P3, PT, R14, 0x400, RZ ;  /* 0x000004000e0e7810 */ /* 0x000fe40007f7e0ff */
[----:B------:R-:W-:Y:S02]  /*2c40*/  IADD3 R12, P4, PT, R12, 0x400, RZ ;  /* 0x000004000c0c7810 */ /* 0x000fe40007f9e0ff */
[----:B------:R-:W-:Y:S02]  /*2c50*/  IADD3.X R7, PT, PT, RZ, R7, RZ, P3, !PT ;  /* 0x00000007ff077210 */ /* 0x000fe40001ffe4ff */
[----:B------:R-:W-:Y:S01]  /*2c60*/  IADD3.X R13, PT, PT, RZ, R13, RZ, P4, !PT ;  /* 0x0000000dff0d7210 */ /* 0x000fe200027fe4ff */
[----:B0-----:R-:W-:Y:S01]  /*2c70*/  FFMA R11, -R8, R6, R3 ;  /* 0x00000006080b7223 */ /* 0x001fe20000000103 */
[----:B------:R-:W-:-:S03]  /*2c80*/  MOV R3, R16 ;  /* 0x0000001000037202 */ /* 0x000fc60000000f00 */
[----:B------:R-:W-:-:S05]  /*2c90*/  FMUL R11, R11, UR12 ;  /* 0x0000000c0b0b7c20 */ /* 0x000fca0008400000 */
[----:B------:R1:W-:Y:S01]  /*2ca0*/  STG.E desc[UR6][R2.64], R11 ;  /* 0x0000000b02007986 */ /* 0x0003e2000c101906 */
[----:B------:R-:W-:Y:S01]  /*2cb0*/  IADD3.X R16, PT, PT, RZ, R16, RZ, P2, !PT ;  /* 0x00000010ff107210 */ /* 0x000fe200017fe4ff */
[----:B------:R-:W-:Y:S06]  /*2cc0*/  @P1 BRA `(.L_x_35) ;  /* 0xfffffffc00b41947 */ /* 0x000fec000383ffff */
.L_x_34:
[----:B------:R-:W-:Y:S05]  /*2cd0*/  BSYNC.RECONVERGENT B0 ;  /* 0x0000000000007941 */ /* 0x000fea0003800200 */
.L_x_33:
[----:B------:R-:W-:Y:S05]  /*2ce0*/  @!P0 EXIT ;  /* 0x000000000000894d */ /* 0x000fea0003800000 */
[----:B------:R-:W-:Y:S01]  /*2cf0*/  IMAD.WIDE.U32 R4, R9, 0x4, R4 ;  /* 0x0000000409047825 */ /* 0x000fe200078e0004 */
[----:B------:R-:W2:Y:S01]  /*2d00*/  LDCU.64 UR4, c[0x0][0x380] ;  /* 0x00007000ff0477ac */ /* 0x000ea20008000a00 */
[----:B------:R-:W-:Y:S01]  /*2d10*/  BSSY.RECONVERGENT B0, `(.L_x_36) ;  /* 0x000006c000007945 */ /* 0x000fe20003800200 */
[----:B------:R-:W3:Y:S01]  /*2d20*/  LDCU.64 UR10, c[0x0][0x390] ;  /* 0x00007200ff0a77ac */ /* 0x000ee20008000a00 */
[----:B-1----:R-:W-:-:S05]  /*2d30*/  IADD3 R2, P0, PT, R4, 0x800, RZ ;  /* 0x0000080004027810 */ /* 0x002fca0007f1e0ff */
[----:B------:R-:W-:Y:S01]  /*2d40*/  IMAD.X R3, RZ, RZ, R5, P0 ;  /* 0x000000ffff037224 */ /* 0x000fe200000e0605 */
        /* <DEDUP_REMOVED lines=11> */
[----:B------:R-:W-:Y:S02]  /*2e00*/  PLOP3.LUT P0, PT, PT, PT, PT, 0x8, 0x80 ;  /* 0x000000000080781c */ /* 0x000fe40003f0e170 */
[----:B------:R-:W-:-:S11]  /*2e10*/  IADD3 R10, PT, PT, R0, -0xc00, RZ ;  /* 0xfffff400000a7810 */ /* 0x000fd60007ffe0ff */
.L_x_38:
[----:B------:R-:W0:Y:S04]  /*2e20*/  LDG.E.CONSTANT R11, desc[UR6][R6.64+-0x800] ;  /* 0xfff80006060b7981 */ /* 0x000e28000c1e9900 */
[----:B------:R-:W0:Y:S04]  /*2e30*/  LDG.E.CONSTANT R24, desc[UR6][R4.64+-0x800] ;  /* 0xfff8000604187981 */ /* 0x000e28000c1e9900 */
        /* <DEDUP_REMOVED lines=9> */
[----:B------:R-:W5:Y:S04]  /*2ed0*/  LDG.E.CONSTANT R20, desc[UR6][R4.64+0x1000] ;  /* 0x0010000604147981 */ /* 0x000f68000c1e9900 */
[----:B------:R-:W5:Y:S04]  /*2ee0*/  LDG.E.CONSTANT R25, desc[UR6][R6.64] ;  /* 0x0000000606197981 */ /* 0x000f68000c1e9900 */
[----:B------:R-:W5:Y:S04]  /*2ef0*/  LDG.E.CONSTANT R21, desc[UR6][R4.64] ;  /* 0x0000000604157981 */ /* 0x000f68000c1e9900 */
[----:B------:R-:W5:Y:S01]  /*2f00*/  LDG.E.CONSTANT R14, desc[UR6][R4.64+0x1400] ;  /* 0x00140006040e7981 */ /* 0x000f62000c1e9900 */
[----:B0-----:R-:W-:-:S03]  /*2f10*/  FFMA R24, -R8, R24, R11 ;  /* 0x0000001808187223 */ /* 0x001fc6000000010b */
[----:B------:R-:W5:Y:S01]  /*2f20*/  LDG.E.CONSTANT R11, desc[UR6][R4.64+0x1800] ;  /* 0x00180006040b7981 */ /* 0x000f62000c1e9900 */
[----:B--2---:R-:W-:-:S03]  /*2f30*/  FFMA R26, -R8, R12, R13 ;  /* 0x0000000c081a7223 */ /* 0x004fc6000000010d */
[----:B------:R-:W2:Y:S04]  /*2f40*/  LDG.E.CONSTANT R13, desc[UR6][R6.64+0x1400] ;  /* 0x00140006060d7981 */ /* 0x000ea8000c1e9900 */
[----:B------:R-:W2:Y:S01]  /*2f50*/  LDG.E.CONSTANT R12, desc[UR6][R6.64+0x1800] ;  /* 0x00180006060c7981 */ /* 0x000ea2000c1e9900 */
[----:B---3--:R-:W-:-:S03]  /*2f60*/  FFMA R15, -R8, R16, R15 ;  /* 0x00000010080f7223 */ /* 0x008fc6000000010f */
[----:B------:R-:W3:Y:S01]  /*2f70*/  LDG.E.CONSTANT R16, desc[UR6][R4.64+0x1c00] ;  /* 0x001c000604107981 */ /* 0x000ee2000c1e9900 */
[----:B-1----:R-:W-:-:S03]  /*2f80*/  FMUL R29, R15, UR4 ;  /* 0x000000040f1d7c20 */ /* 0x002fc60008400000 */
[----:B------:R-:W3:Y:S01]  /*2f90*/  LDG.E.CONSTANT R15, desc[UR6][R6.64+0x1c00] ;  /* 0x001c0006060f7981 */ /* 0x000ee2000c1e9900 */
[----:B----4-:R-:W-:-:S04]  /*2fa0*/  FFMA R22, -R8, R23, R22 ;  /* 0x0000001708167223 */ /* 0x010fc80000000116 */
[----:B------:R-:W-:Y:S01]  /*2fb0*/  FMUL R27, R22, UR4 ;  /* 0x00000004161b7c20 */ /* 0x000fe20008400000 */
[----:B-----5:R-:W-:-:S04]  /*2fc0*/  FFMA R17, -R8, R18, R17 ;  /* 0x0000001208117223 */ /* 0x020fc80000000111 */
[----:B------:R-:W-:Y:S01]  /*2fd0*/  STG.E desc[UR6][R2.64+0x400], R27 ;  /* 0x0004001b02007986 */ /* 0x000fe2000c101906 */
[----:B------:R-:W-:-:S03]  /*2fe0*/  FMUL R23, R26, UR4 ;  /* 0x000000041a177c20 */ /* 0x000fc60008400000 */
[----:B------:R-:W4:Y:S01]  /*2ff0*/  LDG.E.CONSTANT R18, desc[UR6][R4.64+0x2000] ;  /* 0x0020000604127981 */ /* 0x000f22000c1e9900 */
[C---:B------:R-:W-:Y:S01]  /*3000*/  FFMA R20, -R8.reuse, R20, R19 ;  /* 0x0000001408147223 */ /* 0x040fe20000000113 */
[----:B------:R-:W-:Y:S02]  /*3010*/  FMUL R19, R17, UR4 ;  /* 0x0000000411137c20 */ /* 0x000fe40008400000 */
[----:B------:R-:W5:Y:S04]  /*3020*/  LDG.E.CONSTANT R22, desc[UR6][R4.64+0x2800] ;  /* 0x0028000604167981 */ /* 0x000f68000c1e9900 */
[----:B------:R-:W4:Y:S01]  /*3030*/  LDG.E.CONSTANT R17, desc[UR6][R6.64+0x2000] ;  /* 0x0020000606117981 */ /* 0x000f22000c1e9900 */
[----:B------:R-:W-:Y:S01]  /*3040*/  FFMA R25, -R8, R21, R25 ;  /* 0x0000001508197223 */ /* 0x000fe20000000119 */
[----:B------:R-:W-:-:S02]  /*3050*/  FMUL R21, R24, UR4 ;  /* 0x0000000418157c20 */ /* 0x000fc40008400000 */
[----:B------:R0:W-:Y:S01]  /*3060*/  STG.E desc[UR6][R2.64+0xc00], R19 ;  /* 0x000c001302007986 */ /* 0x0001e2000c101906 */
[----:B------:R-:W-:Y:S01]  /*3070*/  FMUL R25, R25, UR4 ;  /* 0x0000000419197c20 */ /* 0x000fe20008400000 */
[----:B------:R-:W-:Y:S02]  /*3080*/  FMUL R26, R20, UR4 ;  /* 0x00000004141a7c20 */ /* 0x000fe40008400000 */
[----:B------:R-:W-:Y:S04]  /*3090*/  STG.E desc[UR6][R2.64+-0x800], R21 ;  /* 0xfff8001502007986 */ /* 0x000fe8000c101906 */
[----:B------:R1:W-:Y:S04]  /*30a0*/  STG.E desc[UR6][R2.64+-0x400], R23 ;  /* 0xfffc001702007986 */ /* 0x0003e8000c101906 */
[----:B0-----:R-:W5:Y:S04]  /*30b0*/  LDG.E.CONSTANT R19, desc[UR6][R6.64+0x3400] ;  /* 0x0034000606137981 */ /* 0x001f68000c1e9900 */
[----:B------:R0:W-:Y:S04]  /*30c0*/  STG.E desc[UR6][R2.64], R25 ;  /* 0x0000001902007986 */ /* 0x0001e8000c101906 */
[----:B-1----:R-:W5:Y:S04]  /*30d0*/  LDG.E.CONSTANT R23, desc[UR6][R4.64+0x2400] ;  /* 0x0024000604177981 */ /* 0x002f68000c1e9900 */
[----:B------:R-:W5:Y:S04]  /*30e0*/  LDG.E.CONSTANT R20, desc[UR6][R4.64+0x2c00] ;  /* 0x002c000604147981 */ /* 0x000f68000c1e9900 */
[----:B0-----:R-:W5:Y:S04]  /*30f0*/  LDG.E.CONSTANT R25, desc[UR6][R6.64+0x2400] ;  /* 0x0024000606197981 */ /* 0x001f68000c1e9900 */
[----:B------:R-:W5:Y:S01]  /*3100*/  LDG.E.CONSTANT R21, desc[UR6][R6.64+0x3000] ;  /* 0x0030000606157981 */ /* 0x000f62000c1e9900 */
[----:B--2---:R-:W-:-:S03]  /*3110*/  FFMA R24, -R8, R14, R13 ;  /* 0x0000000e08187223 */ /* 0x004fc6000000010d */
[----:B------:R-:W2:Y:S01]  /*3120*/  LDG.E.CONSTANT R13, desc[UR6][R6.64+0x2800] ;  /* 0x00280006060d7981 */ /* 0x000ea2000c1e9900 */
[----:B------:R-:W-:-:S03]  /*3130*/  FFMA R27, -R8, R11, R12 ;  /* 0x0000000b081b7223 */ /* 0x000fc6000000010c */
[----:B------:R-:W2:Y:S04]  /*3140*/  LDG.E.CONSTANT R12, desc[UR6][R4.64+0x3400] ;  /* 0x00340006040c7981 */ /* 0x000ea8000c1e9900 */
[----:B------:R0:W2:Y:S04]  /*3150*/  LDG.E.CONSTANT R11, desc[UR6][R6.64+0x2c00] ;  /* 0x002c0006060b7981 */ /* 0x0000a8000c1e9900 */
[----:B------:R1:W2:Y:S01]  /*3160*/  LDG.E.CONSTANT R14, desc[UR6][R4.64+0x3000] ;  /* 0x00300006040e7981 */ /* 0x0002a2000c1e9900 */
[----:B---3--:R-:W-:Y:S01]  /*3170*/  FFMA R16, -R8, R16, R15 ;  /* 0x0000001008107223 */ /* 0x008fe2000000010f */
[----:B------:R-:W-:-:S02]  /*3180*/  IADD3 R9, PT, PT, R9, 0x1000, RZ ;  /* 0x0000100009097810 */ /* 0x000fc40007ffe0ff */
[----:B0-----:R-:W-:-:S04]  /*3190*/  IADD3 R6, P1, PT, R6, 0x4000, RZ ;  /* 0x0000400006067810 */ /* 0x001fc80007f3e0ff */
[----:B------:R-:W-:Y:S02]  /*31a0*/  IADD3.X R7, PT, PT, RZ, R7, RZ, P1, !PT ;  /* 0x00000007ff077210 */ /* 0x000fe40000ffe4ff */
[----:B------:R-:W-:Y:S01]  /*31b0*/  ISETP.GE.AND P1, PT, R9, R10, PT ;  /* 0x0000000a0900720c */ /* 0x000fe20003f26270 */
[----:B------:R-:W-:Y:S01]  /*31c0*/  FMUL R15, R24, UR4 ;  /* 0x00000004180f7c20 */ /* 0x000fe20008400000 */
[----:B----4-:R-:W-:Y:S01]  /*31d0*/  FFMA R18, -R8, R18, R17 ;  /* 0x0000001208127223 */ /* 0x010fe20000000111 */
[----:B------:R-:W-:-:S05]  /*31e0*/  FMUL R17, R16, UR4 ;  /* 0x0000000410117c20 */ /* 0x000fca0008400000 */
[----:B------:R-:W-:Y:S01]  /*31f0*/  STG.E desc[UR6][R2.64+0x1c00], R17 ;  /* 0x001c001102007986 */ /* 0x000fe2000c101906 */
[----:B------:R-:W-:-:S03]  /*3200*/  FMUL R27, R27, UR4 ;  /* 0x000000041b1b7c20 */ /* 0x000fc60008400000 */
[----:B------:R0:W-:Y:S01]  /*3210*/  STG.E desc[UR6][R2.64+0x800], R29 ;  /* 0x0008001d02007986 */ /* 0x0001e2000c101906 */
[----:B-1----:R-:W-:-:S03]  /*3220*/  IADD3 R4, P2, PT, R4, 0x4000, RZ ;  /* 0x0000400004047810 */ /* 0x002fc60007f5e0ff */
[----:B------:R1:W-:Y:S01]  /*3230*/  STG.E desc[UR6][R2.64+0x1400], R15 ;  /* 0x0014000f02007986 */ /* 0x0003e2000c101906 */
[----:B------:R-:W-:Y:S01]  /*3240*/  IADD3.X R5, PT, PT, RZ, R5, RZ, P2, !PT ;  /* 0x00000005ff057210 */ /* 0x000fe200017fe4ff */
[----:B0-----:R-:W-:Y:S02]  /*3250*/  FMUL R29, R18, UR4 ;  /* 0x00000004121d7c20 */ /* 0x001fe40008400000 */
[----:B------:R-:W-:Y:S01]  /*3260*/  STG.E desc[UR6][R2.64+0x1000], R26 ;  /* 0x0010001a02007986 */ /* 0x000fe2000c101906 */
[----:B-----5:R-:W-:-:S04]  /*3270*/  FFMA R23, -R8, R23, R25 ;  /* 0x0000001708177223 */ /* 0x020fc80000000119 */
[----:B------:R-:W-:Y:S01]  /*3280*/  FMUL R23, R23, UR4 ;  /* 0x0000000417177c20 */ /* 0x000fe20008400000 */
[----:B------:R-:W-:Y:S04]  /*3290*/  STG.E desc[UR6][R2.64+0x1800], R27 ;  /* 0x0018001b02007986 */ /* 0x000fe8000c101906 */
[----:B------:R-:W-:Y:S04]  /*32a0*/  STG.E desc[UR6][R2.64+0x2000], R29 ;  /* 0x0020001d02007986 */ /* 0x000fe8000c101906 */
[----:B------:R-:W-:Y:S01]  /*32b0*/  STG.E desc[UR6][R2.64+0x2400], R23 ;  /* 0x0024001702007986 */ /* 0x000fe2000c101906 */
[C---:B--2---:R-:W-:Y:S01]  /*32c0*/  FFMA R13, -R8.reuse, R22, R13 ;  /* 0x00000016080d7223 */ /* 0x044fe2000000010d */
[----:B------:R-:W-:-:S03]  /*32d0*/  FFMA R12, -R8, R12, R19 ;  /* 0x0000000c080c7223 */ /* 0x000fc60000000113 */
[----:B------:R-:W-:Y:S01]  /*32e0*/  FMUL R13, R13, UR4 ;  /* 0x000000040d0d7c20 */ /* 0x000fe20008400000 */
[----:B------:R-:W-:Y:S01]  /*32f0*/  FMUL R17, R12, UR4 ;  /* 0x000000040c117c20 */ /* 0x000fe20008400000 */
[----:B------:R-:W-:Y:S01]  /*3300*/  FFMA R11, -R8, R20, R11 ;  /* 0x00000014080b7223 */ /* 0x000fe2000000010b */
[----:B------:R-:W-:Y:S01]  /*3310*/  IADD3 R12, P3, PT, R2, 0x4000, RZ ;  /* 0x00004000020c7810 */ /* 0x000fe20007f7e0ff */
[----:B------:R-:W-:Y:S02]  /*3320*/  FFMA R14, -R8, R14, R21 ;  /* 0x0000000e080e7223 */ /* 0x000fe40000000115 */
[----:B------:R-:W-:Y:S01]  /*3330*/  FMUL R11, R11, UR4 ;  /* 0x000000040b0b7c20 */ /* 0x000fe20008400000 */
[----:B------:R0:W-:Y:S01]  /*3340*/  STG.E desc[UR6][R2.64+0x2800], R13 ;  /* 0x0028000d02007986 */ /* 0x0001e2000c101906 */
[----:B-1----:R-:W-:-:S03]  /*3350*/  FMUL R15, R14, UR4 ;  /* 0x000000040e0f7c20 */ /* 0x002fc60008400000 */
[----:B------:R-:W-:Y:S04]  /*3360*/  STG.E desc[UR6][R2.64+0x2c00], R11 ;  /* 0x002c000b02007986 */ /* 0x000fe8000c101906 */
[----:B------:R-:W-:Y:S01]  /*3370*/  STG.E desc[UR6][R2.64+0x3000], R15 ;  /* 0x0030000f02007986 */ /* 0x000fe2000c101906 */
[----:B0-----:R-:W-:-:S03]  /*3380*/  IMAD.X R13, RZ, RZ, R3, P3 ;  /* 0x000000ffff0d7224 */ /* 0x001fc600018e0603 */
[----:B------:R0:W-:Y:S02]  /*3390*/  STG.E desc[UR6][R2.64+0x3400], R17 ;  /* 0x0034001102007986 */ /* 0x0001e4000c101906 */
[----:B0-----:R-:W-:Y:S02]  /*33a0*/  MOV R2, R12 ;  /* 0x0000000c00027202 */ /* 0x001fe40000000f00 */
[----:B------:R-:W-:Y:S01]  /*33b0*/  MOV R3, R13 ;  /* 0x0000000d00037202 */ /* 0x000fe20000000f00 */
[----:B------:R-:W-:Y:S06]  /*33c0*/  @!P1 BRA `(.L_x_38) ;  /* 0xfffffff800949947 */ /* 0x000fec000383ffff */
.L_x_37:
[----:B-1----:R-:W-:Y:S05]  /*33d0*/  BSYNC.RECONVERGENT B0 ;  /* 0x0000000000007941 */ /* 0x002fea0003800200 */
.L_x_36:
[----:B------:R-:W-:Y:S01]  /*33e0*/  IADD3 R10, PT, PT, -R9, R0, RZ ;  /* 0x00000000090a7210 */ /* 0x000fe20007ffe1ff */
[----:B------:R-:W-:Y:S03]  /*33f0*/  BSSY.RECONVERGENT B0, `(.L_x_39) ;  /* 0x0000036000007945 */ /* 0x000fe60003800200 */
[----:B------:R-:W-:-:S13]  /*3400*/  ISETP.GT.AND P1, PT, R10, 0x400, PT ;  /* 0x000004000a00780c */ /* 0x000fda0003f24270 */
[----:B------:R-:W-:Y:S05]  /*3410*/  @!P1 BRA `(.L_x_40) ;  /* 0x0000000000cc9947 */ /* 0x000fea0003800000 */
[----:B------:R-:W0:Y:S01]  /*3420*/  LDG.E.CONSTANT R21, desc[UR6][R6.64+0x400] ;  /* 0x0004000606157981 */ /* 0x000e22000c1e9900 */
[----:B------:R-:W1:Y:S03]  /*3430*/  LDCU UR4, c[0x0][0x3a0] ;  /* 0x00007400ff0477ac */ /* 0x000e660008000800 */
        /* <DEDUP_REMOVED lines=13> */
[----:B------:R1:W5:Y:S04]  /*3510*/  LDG.E.CONSTANT R11, desc[UR6][R6.64+0xc00] ;  /* 0x000c0006060b7981 */ /* 0x000368000c1e9900 */
[----:B------:R1:W5:Y:S01]  /*3520*/  LDG.E.CONSTANT R14, desc[UR6][R4.64+0xc00] ;  /* 0x000c0006040e7981 */ /* 0x000362000c1e9900 */
[----:B------:R-:W-:-:S02]  /*3530*/  PLOP3.LUT P0, PT, PT, PT, PT, 0x8, 0x80 ;  /* 0x000000000080781c */ /* 0x000fc40003f0e170 */
[----:B-1----:R-:W-:Y:S02]  /*3540*/  IADD3 R6, P1, PT, R6, 0x2000, RZ ;  /* 0x0000200006067810 */ /* 0x002fe40007f3e0ff */
[----:B------:R-:W-:Y:S02]  /*3550*/  IADD3 R4, P2, PT, R4, 0x2000, RZ ;  /* 0x0000200004047810 */ /* 0x000fe40007f5e0ff */
[----:B------:R-:W-:Y:S02]  /*3560*/  IADD3.X R7, PT, PT, RZ, R7, RZ, P1, !PT ;  /* 0x00000007ff077210 */ /* 0x000fe40000ffe4ff */
[----:B------:R-:W-:Y:S02]  /*3570*/  IADD3.X R5, PT, PT, RZ, R5, RZ, P2, !PT ;  /* 0x00000005ff057210 */ /* 0x000fe400017fe4ff */
[----:B------:R-:W-:Y:S01]  /*3580*/  IADD3 R9, PT, PT, R9, 0x800, RZ ;  /* 0x0000080009097810 */ /* 0x000fe20007ffe0ff */
[----:B0-----:R-:W-:-:S04]  /*3590*/  FFMA R19, -R8, R19, R21 ;  /* 0x0000001308137223 */ /* 0x001fc80000000115 */
[----:B------:R-:W-:Y:S01]  /*35a0*/  FMUL R19, R19, UR4 ;  /* 0x0000000413137c20 */ /* 0x000fe20008400000 */
[----:B--2---:R-:W-:-:S04]  /*35b0*/  FFMA R10, -R8, R10, R15 ;  /* 0x0000000a080a7223 */ /* 0x004fc8000000010f */
[----:B------:R0:W-:Y:S01]  /*35c0*/  STG.E desc[UR6][R2.64+0x400], R19 ;  /* 0x0004001302007986 */ /* 0x0001e2000c101906 */
[----:B---3--:R-:W-:Y:S01]  /*35d0*/  FFMA R12, -R8, R12, R17 ;  /* 0x0000000c080c7223 */ /* 0x008fe20000000111 */
[----:B------:R-:W-:Y:S01]  /*35e0*/  FMUL R17, R10, UR4 ;  /* 0x000000040a117c20 */ /* 0x000fe20008400000 */
[----:B------:R-:W-:Y:S02]  /*35f0*/  IADD3 R10, P3, PT, R2, 0x2000, RZ ;  /* 0x00002000020a7810 */ /* 0x000fe40007f7e0ff */
[----:B------:R-:W-:Y:S01]  /*3600*/  FMUL R15, R12, UR4 ;  /* 0x000000040c0f7c20 */ /* 0x000fe20008400000 */
[----:B----4-:R-:W-:Y:S02]  /*3610*/  FFMA R18, -R8, R18, R23 ;  /* 0x0000001208127223 */ /* 0x010fe40000000117 */
[----:B0-----:R-:W-:Y:S02]  /*3620*/  IMAD.X R19, RZ, RZ, R3, P3 ;  /* 0x000000ffff137224 */ /* 0x001fe400018e0603 */
[----:B------:R-:W-:Y:S01]  /*3630*/  FMUL R23, R18, UR4 ;  /* 0x0000000412177c20 */ /* 0x000fe20008400000 */
[----:B-----5:R-:W-:-:S04]  /*3640*/  FFMA R20, -R8, R20, R25 ;  /* 0x0000001408147223 */ /* 0x020fc80000000119 */
[----:B------:R-:W-:Y:S01]  /*3650*/  FMUL R25, R20, UR4 ;  /* 0x0000000414197c20 */ /* 0x000fe20008400000 */
[----:B------:R-:W-:-:S04]  /*3660*/  FFMA R22, -R8, R22, R27 ;  /* 0x0000001608167223 */ /* 0x000fc8000000011b */
[----:B------:R-:W-:Y:S01]  /*3670*/  FMUL R27, R22, UR4 ;  /* 0x00000004161b7c20 */ /* 0x000fe20008400000 */
[----:B------:R-:W-:-:S04]  /*3680*/  FFMA R13, -R8, R16, R13 ;  /* 0x00000010080d7223 */ /* 0x000fc8000000010d */
[----:B------:R-:W-:Y:S01]  /*3690*/  FMUL R13, R13, UR4 ;  /* 0x000000040d0d7c20 */ /* 0x000fe20008400000 */
[----:B------:R-:W-:-:S04]  /*36a0*/  FFMA R11, -R8, R14, R11 ;  /* 0x0000000e080b7223 */ /* 0x000fc8000000010b */
[----:B------:R-:W-:Y:S01]  /*36b0*/  FMUL R11, R11, UR4 ;  /* 0x000000040b0b7c20 */ /* 0x000fe20008400000 */
[----:B------:R-:W-:Y:S04]  /*36c0*/  STG.E desc[UR6][R2.64+-0x800], R23 ;  /* 0xfff8001702007986 */ /* 0x000fe8000c101906 */
[----:B------:R-:W-:Y:S04]  /*36d0*/  STG.E desc[UR6][R2.64+-0x400], R25 ;  /* 0xfffc001902007986 */ /* 0x000fe8000c101906 */
[----:B------:R-:W-:Y:S04]  /*36e0*/  STG.E desc[UR6][R2.64], R27 ;  /* 0x0000001b02007986 */ /* 0x000fe8000c101906 */
[----:B------:R-:W-:Y:S04]  /*36f0*/  STG.E desc[UR6][R2.64+0x800], R13 ;  /* 0x0008000d02007986 */ /* 0x000fe8000c101906 */
[----:B------:R-:W-:Y:S04]  /*3700*/  STG.E desc[UR6][R2.64+0xc00], R11 ;  /* 0x000c000b02007986 */ /* 0x000fe8000c101906 */
[----:B------:R-:W-:Y:S04]  /*3710*/  STG.E desc[UR6][R2.64+0x1000], R15 ;  /* 0x0010000f02007986 */ /* 0x000fe8000c101906 */
[----:B------:R0:W-:Y:S02]  /*3720*/  STG.E desc[UR6][R2.64+0x1400], R17 ;  /* 0x0014001102007986 */ /* 0x0001e4000c101906 */
[----:B0-----:R-:W-:-:S02]  /*3730*/  MOV R2, R10 ;  /* 0x0000000a00027202 */ /* 0x001fc40000000f00 */
[----:B------:R-:W-:-:S07]  /*3740*/  MOV R3, R19 ;  /* 0x0000001300037202 */ /* 0x000fce0000000f00 */
.L_x_40:
[----:B------:R-:W-:Y:S05]  /*3750*/  BSYNC.RECONVERGENT B0 ;  /* 0x0000000000007941 */ /* 0x000fea0003800200 */
.L_x_39:
[----:B------:R-:W-:-:S13]  /*3760*/  ISETP.LT.OR P0, PT, R9, R0, P0 ;  /* 0x000000000900720c */ /* 0x000fda0000701670 */
[----:B------:R-:W-:Y:S05]  /*3770*/  @!P0 EXIT ;  /* 0x000000000000894d */ /* 0x000fea0003800000 */
[----:B------:R-:W0:Y:S01]  /*3780*/  LDG.E.CONSTANT R9, desc[UR6][R6.64+-0x800] ;  /* 0xfff8000606097981 */ /* 0x000e22000c1e9900 */
[----:B------:R-:W1:Y:S03]  /*3790*/  LDCU UR4, c[0x0][0x3a0] ;  /* 0x00007400ff0477ac */ /* 0x000e660008000800 */
[----:B------:R-:W2:Y:S04]  /*37a0*/  LDG.E.CONSTANT R11, desc[UR6][R6.64+-0x400] ;  /* 0xfffc0006060b7981 */ /* 0x000ea8000c1e9900 */
[----:B------:R-:W3:Y:S04]  /*37b0*/  LDG.E.CONSTANT R13, desc[UR6][R6.64] ;  /* 0x00000006060d7981 */ /* 0x000ee8000c1e9900 */
[----:B------:R4:W5:Y:S04]  /*37c0*/  LDG.E.CONSTANT R15, desc[UR6][R6.64+0x400] ;  /* 0x00040006060f7981 */ /* 0x000968000c1e9900 */
[----:B------:R-:W0:Y:S04]  /*37d0*/  LDG.E.CONSTANT R0, desc[UR6][R4.64+-0x800] ;  /* 0xfff8000604007981 */ /* 0x000e28000c1e9900 */
[----:B------:R-:W2:Y:S04]  /*37e0*/  LDG.E.CONSTANT R10, desc[UR6][R4.64+-0x400] ;  /* 0xfffc0006040a7981 */ /* 0x000ea8000c1e9900 */
[----:B------:R-:W3:Y:S04]  /*37f0*/  LDG.E.CONSTANT R12, desc[UR6][R4.64] ;  /* 0x00000006040c7981 */ /* 0x000ee8000c1e9900 */
[----:B------:R-:W5:Y:S01]  /*3800*/  LDG.E.CONSTANT R14, desc[UR6][R4.64+0x400] ;  /* 0x00040006040e7981 */ /* 0x000f62000c1e9900 */
[C---:B0-----:R-:W-:Y:S01]  /*3810*/  FFMA R0, -R8.reuse, R0, R9 ;  /* 0x0000000008007223 */ /* 0x041fe20000000109 */
[----:B--2---:R-:W-:-:S03]  /*3820*/  FFMA R10, -R8, R10, R11 ;  /* 0x0000000a080a7223 */ /* 0x004fc6000000010b */
[----:B-1----:R-:W-:Y:S01]  /*3830*/  FMUL R9, R0, UR4 ;  /* 0x0000000400097c20 */ /* 0x002fe20008400000 */
[----:B---3--:R-:W-:Y:S01]  /*3840*/  FFMA R12, -R8, R12, R13 ;  /* 0x0000000c080c7223 */ /* 0x008fe2000000010d */
[----:B----4-:R-:W-:-:S03]  /*3850*/  FMUL R7, R10, UR4 ;  /* 0x000000040a077c20 */ /* 0x010fc60008400000 */
[----:B------:R-:W-:Y:S01]  /*3860*/  STG.E desc[UR6][R2.64+-0x800], R9 ;  /* 0xfff8000902007986 */ /* 0x000fe2000c101906 */
[----:B-----5:R-:W-:Y:S01]  /*3870*/  FFMA R14, -R8, R14, R15 ;  /* 0x0000000e080e7223 */ /* 0x020fe2000000010f */
[----:B------:R-:W-:Y:S02]  /*3880*/  FMUL R11, R12, UR4 ;  /* 0x000000040c0b7c20 */ /* 0x000fe40008400000 */
[----:B------:R-:W-:Y:S01]  /*3890*/  STG.E desc[UR6][R2.64+-0x400], R7 ;  /* 0xfffc000702007986 */ /* 0x000fe2000c101906 */
[----:B------:R-:W-:-:S03]  /*38a0*/  FMUL R13, R14, UR4 ;  /* 0x000000040e0d7c20 */ /* 0x000fc60008400000 */
[----:B------:R-:W-:Y:S04]  /*38b0*/  STG.E desc[UR6][R2.64], R11 ;  /* 0x0000000b02007986 */ /* 0x000fe8000c101906 */
[----:B------:R-:W-:Y:S01]  /*38c0*/  STG.E desc[UR6][R2.64+0x400], R13 ;  /* 0x0004000d02007986 */ /* 0x000fe2000c101906 */
[----:B------:R-:W-:Y:S05]  /*38d0*/  EXIT ;  /* 0x000000000000794d */ /* 0x000fea0003800000 */
.L_x_12:
[----:B------:R-:W-:Y:S01]  /*38e0*/  HFMA2 R13, -RZ, RZ, 0, 9.5367431640625e-07 ;  /* 0x00000010ff0d7431 */ /* 0x000fe200000001ff */
[----:B------:R-:W-:Y:S01]  /*38f0*/  MOV R15, 0x1f ;  /* 0x0000001f000f7802 */ /* 0x000fe20000000f00 */
[----:B------:R-:W-:-:S07]  /*3900*/  IMAD.MOV.U32 R10, RZ, RZ, -0x1 ;  /* 0xffffffffff0a7424 */ /* 0x000fce00078e00ff */
[----:B01----:R-:W-:Y:S05]  /*3910*/  WARPSYNC.COLLECTIVE R10, `(.L_x_41) ;  /* 0x000000000a087348 */ /* 0x003fea0003c00000 */
[----:B-1----:R1:W2:Y:S02]  /*3920*/  SHFL.DOWN P0, R12, R2, R13, R15 ;  /* 0x0800000d020c7389 */ /* 0x0022a4000000000f */
[----:B012---:R-:W-:Y:S05]  /*3930*/  ENDCOLLECTIVE ;  /* 0x000000000000791b */ /* 0x007fea0003800000 */
.L_x_41:
[----:B------:R-:W-:Y:S01]  /*3940*/  HFMA2 R13, -RZ, RZ, 0, 4.76837158203125e-07 ;  /* 0x00000008ff0d7431 */ /* 0x000fe200000001ff */
[----:B------:R-:W-:-:S05]  /*3950*/  MOV R3, R12 ;  /* 0x0000000c00037202 */ /* 0x000fca0000000f00 */
[----:B------:R-:W-:-:S05]  /*3960*/  FADD R3, R3, R2 ;  /* 0x0000000203037221 */ /* 0x000fca0000000000 */
[----:B------:R-:W-:-:S07]  /*3970*/  MOV R2, R3 ;  /* 0x0000000300027202 */ /* 0x000fce0000000f00 */
[----:B------:R-:W-:Y:S05]  /*3980*/  WARPSYNC.COLLECTIVE R10, `(.L_x_42) ;  /* 0x000000000a087348 */ /* 0x000fea0003c00000 */
[----:B------:R0:W1:Y:S02]  /*3990*/  SHFL.DOWN P0, R12, R2, R13, R15 ;  /* 0x0800000d020c7389 */ /* 0x000064000000000f */
[----:B01----:R-:W-:Y:S05]  /*39a0*/  ENDCOLLECTIVE ;  /* 0x000000000000791b */ /* 0x003fea0003800000 */
.L_x_42:
[----:B------:R-:W-:Y:S01]  /*39b0*/  IMAD.MOV.U32 R13, RZ, RZ, 0x4 ;  /* 0x00000004ff0d7424 */ /* 0x000fe200078e00ff */
[----:B------:R-:W-:-:S05]  /*39c0*/  MOV R6, R12 ;  /* 0x0000000c00067202 */ /* 0x000fca0000000f00 */
[----:B------:R-:W-:-:S05]  /*39d0*/  FADD R6, R3, R6 ;  /* 0x0000000603067221 */ /* 0x000fca0000000000 */
[----:B------:R-:W-:-:S07]  /*39e0*/  MOV R2, R6 ;  /* 0x0000000600027202 */ /* 0x000fce0000000f00 */
[----:B------:R-:W-:Y:S05]  /*39f0*/  WARPSYNC.COLLECTIVE R10, `(.L_x_43) ;  /* 0x000000000a087348 */ /* 0x000fea0003c00000 */
[----:B------:R0:W1:Y:S02]  /*3a00*/  SHFL.DOWN P0, R12, R2, R13, R15 ;  /* 0x0800000d020c7389 */ /* 0x000064000000000f */
[----:B01----:R-:W-:Y:S05]  /*3a10*/  ENDCOLLECTIVE ;  /* 0x000000000000791b */ /* 0x003fea0003800000 */
.L_x_43:
[----:B------:R-:W-:Y:S01]  /*3a20*/  HFMA2 R13, -RZ, RZ, 0, 1.1920928955078125e-07 ;  /* 0x00000002ff0d7431 */ /* 0x000fe200000001ff */
[----:B------:R-:W-:-:S05]  /*3a30*/  MOV R7, R12 ;  /* 0x0000000c00077202 */ /* 0x000fca0000000f00 */
[----:B------:R-:W-:-:S05]  /*3a40*/  FADD R7, R6, R7 ;  /* 0x0000000706077221 */ /* 0x000fca0000000000 */
[----:B------:R-:W-:-:S07]  /*3a50*/  MOV R2, R7 ;  /* 0x0000000700027202 */ /* 0x000fce0000000f00 */
[----:B------:R-:W-:Y:S05]  /*3a60*/  WARPSYNC.COLLECTIVE R10, `(.L_x_44) ;  /* 0x000000000a087348 */ /* 0x000fea0003c00000 */
[----:B------:R0:W1:Y:S02]  /*3a70*/  SHFL.DOWN P0, R12, R2, R13, R15 ;  /* 0x0800000d020c7389 */ /* 0x000064000000000f */
[----:B01----:R-:W-:Y:S05]  /*3a80*/  ENDCOLLECTIVE ;  /* 0x000000000000791b */ /* 0x003fea0003800000 */
.L_x_44:
[----:B------:R-:W-:Y:S01]  /*3a90*/  IMAD.MOV.U32 R13, RZ, RZ, 0x1 ;  /* 0x00000001ff0d7424 */ /* 0x000fe200078e00ff */
[----:B------:R-:W-:-:S05]  /*3aa0*/  MOV R8, R12 ;  /* 0x0000000c00087202 */ /* 0x000fca0000000f00 */
[----:B------:R-:W-:-:S05]  /*3ab0*/  FADD R8, R7, R8 ;  /* 0x0000000807087221 */ /* 0x000fca0000000000 */
[----:B------:R-:W-:-:S07]  /*3ac0*/  MOV R2, R8 ;  /* 0x0000000800027202 */ /* 0x000fce0000000f00 */
[----:B------:R-:W-:Y:S05]  /*3ad0*/  WARPSYNC.COLLECTIVE R10, `(.L_x_45) ;  /* 0x000000000a087348 */ /* 0x000fea0003c00000 */
[----:B------:R0:W1:Y:S02]  /*3ae0*/  SHFL.DOWN P0, R12, R2, R13, R15 ;  /* 0x0800000d020c7389 */ /* 0x000064000000000f */
[----:B01----:R-:W-:Y:S05]  /*3af0*/  ENDCOLLECTIVE ;  /* 0x000000000000791b */ /* 0x003fea0003800000 */
.L_x_45:
[----:B------:R-:W-:Y:S01]  /*3b00*/  MOV R9, R12 ;  /* 0x0000000c00097202 */ /* 0x000fe20000000f00 */
[----:B------:R-:W-:Y:S06]  /*3b10*/  BRA `(.L_x_46) ;  /* 0xffffffd000b87947 */ /* 0x000fec000383ffff */
.L_x_32:
[----:B------:R-:W-:Y:S01]  /*3b20*/  HFMA2 R13, -RZ, RZ, 0, 9.5367431640625e-07 ;  /* 0x00000010ff0d7431 */ /* 0x000fe200000001ff */
[----:B------:R-:W-:Y:S02]  /*3b30*/  MOV R15, 0x1f ;  /* 0x0000001f000f7802 */ /* 0x000fe40000000f00 */
[----:B------:R-:W-:-:S07]  /*3b40*/  MOV R10, 0xffffffff ;  /* 0xffffffff000a7802 */ /* 0x000fce0000000f00 */
[----:B01----:R-:W-:Y:S05]  /*3b50*/  WARPSYNC.COLLECTIVE R10, `(.L_x_47) ;  /* 0x000000000a087348 */ /* 0x003fea0003c00000 */
[----:B-1----:R1:W2:Y:S02]  /*3b60*/  SHFL.DOWN P0, R12, R2, R13, R15 ;  /* 0x0800000d020c7389 */ /* 0x0022a4000000000f */
[----:B012---:R-:W-:Y:S05]  /*3b70*/  ENDCOLLECTIVE ;  /* 0x000000000000791b */ /* 0x007fea0003800000 */
.L_x_47:
[----:B------:R-:W-:Y:S01]  /*3b80*/  HFMA2 R13, -RZ, RZ, 0, 4.76837158203125e-07 ;  /* 0x00000008ff0d7431 */ /* 0x000fe200000001ff */
[----:B------:R-:W-:-:S05]  /*3b90*/  MOV R3, R12 ;  /* 0x0000000c00037202 */ /* 0x000fca0000000f00 */
[----:B------:R-:W-:-:S04]  /*3ba0*/  FADD R3, R3, R2 ;  /* 0x0000000203037221 */ /* 0x000fc80000000000 */
[----:B------:R-:W-:-:S07]  /*3bb0*/  IMAD.MOV.U32 R2, RZ, RZ, R3 ;  /* 0x000000ffff027224 */ /* 0x000fce00078e0003 */
[----:B------:R-:W-:Y:S05]  /*3bc0*/  WARPSYNC.COLLECTIVE R10, `(.L_x_48) ;  /* 0x000000000a087348 */ /* 0x000fea0003c00000 */
[----:B------:R0:W1:Y:S02]  /*3bd0*/  SHFL.DOWN P0, R12, R2, R13, R15 ;  /* 0x0800000d020c7389 */ /* 0x000064000000000f */
[----:B01----:R-:W-:Y:S05]  /*3be0*/  ENDCOLLECTIVE ;  /* 0x000000000000791b */ /* 0x003fea0003800000 */
.L_x_48:
[----:B------:R-:W-:Y:S01]  /*3bf0*/  HFMA2 R13, -RZ, RZ, 0, 2.384185791015625e-07 ;  /* 0x00000004ff0d7431 */ /* 0x000fe200000001ff */
[----:B------:R-:W-:-:S05]  /*3c00*/  MOV R6, R12 ;  /* 0x0000000c00067202 */ /* 0x000fca0000000f00 */
[----:B------:R-:W-:-:S05]  /*3c10*/  FADD R6, R3, R6 ;  /* 0x0000000603067221 */ /* 0x000fca0000000000 */
[----:B------:R-:W-:-:S07]  /*3c20*/  MOV R2, R6 ;  /* 0x0000000600027202 */ /* 0x000fce0000000f00 */
[----:B------:R-:W-:Y:S05]  /*3c30*/  WARPSYNC.COLLECTIVE R10, `(.L_x_49) ;  /* 0x000000000a087348 */ /* 0x000fea0003c00000 */
[----:B------:R0:W1:Y:S02]  /*3c40*/  SHFL.DOWN P0, R12, R2, R13, R15 ;  /* 0x0800000d020c7389 */ /* 0x000064000000000f */
[----:B01----:R-:W-:Y:S05]  /*3c50*/  ENDCOLLECTIVE ;  /* 0x000000000000791b */ /* 0x003fea0003800000 */
.L_x_49:
[----:B------:R-:W-:Y:S01]  /*3c60*/  HFMA2 R13, -RZ, RZ, 0, 1.1920928955078125e-07 ;  /* 0x00000002ff0d7431 */ /* 0x000fe200000001ff */
[----:B------:R-:W-:-:S05]  /*3c70*/  MOV R7, R12 ;  /* 0x0000000c00077202 */ /* 0x000fca0000000f00 */
[----:B------:R-:W-:-:S04]  /*3c80*/  FADD R7, R6, R7 ;  /* 0x0000000706077221 */ /* 0x000fc80000000000 */
[----:B------:R-:W-:-:S07]  /*3c90*/  IMAD.MOV.U32 R2, RZ, RZ, R7 ;  /* 0x000000ffff027224 */ /* 0x000fce00078e0007 */
[----:B------:R-:W-:Y:S05]  /*3ca0*/  WARPSYNC.COLLECTIVE R10, `(.L_x_50) ;  /* 0x000000000a087348 */ /* 0x000fea0003c00000 */
[----:B------:R0:W1:Y:S02]  /*3cb0*/  SHFL.DOWN P0, R12, R2, R13, R15 ;  /* 0x0800000d020c7389 */ /* 0x000064000000000f */
[----:B01----:R-:W-:Y:S05]  /*3cc0*/  ENDCOLLECTIVE ;  /* 0x000000000000791b */ /* 0x003fea0003800000 */
.L_x_50:
[----:B------:R-:W-:Y:S01]  /*3cd0*/  HFMA2 R13, -RZ, RZ, 0, 5.9604644775390625e-08 ;  /* 0x00000001ff0d7431 */ /* 0x000fe200000001ff */
[----:B------:R-:W-:-:S05]  /*3ce0*/  MOV R8, R12 ;  /* 0x0000000c00087202 */ /* 0x000fca0000000f00 */
[----:B------:R-:W-:-:S05]  /*3cf0*/  FADD R8, R7, R8 ;  /* 0x0000000807087221 */ /* 0x000fca0000000000 */
[----:B------:R-:W-:-:S07]  /*3d00*/  MOV R2, R8 ;  /* 0x0000000800027202 */ /* 0x000fce0000000f00 */
[----:B------:R-:W-:Y:S05]  /*3d10*/  WARPSYNC.COLLECTIVE R10, `(.L_x_51) ;  /* 0x000000000a087348 */ /* 0x000fea0003c00000 */
[----:B------:R0:W1:Y:S02]  /*3d20*/  SHFL.DOWN P0, R12, R2, R13, R15 ;  /* 0x0800000d020c7389 */ /* 0x000064000000000f */
[----:B01----:R-:W-:Y:S05]  /*3d30*/  ENDCOLLECTIVE ;  /* 0x000000000000791b */ /* 0x003fea0003800000 */
.L_x_51:
[----:B------:R-:W-:Y:S01]  /*3d40*/  MOV R11, R12 ;  /* 0x0000000c000b7202 */ /* 0x000fe20000000f00 */
[----:B------:R-:W-:Y:S06]  /*3d50*/  BRA `(.L_x_52) ;  /* 0xffffffe800fc7947 */ /* 0x000fec000383ffff */
.L_x_53:
[----:B------:R-:W-:-:S00]  /*3d60*/  BRA `(.L_x_53) ;  /* 0xfffffffc00fc7947 */ /* 0x000fc0000383ffff */
[----:B------:R-:W-:-:S00]  /*3d70*/  NOP ;  /* 0x0000000000007918 */ /* 0x000fc00000000000 */
        /* <DEDUP_REMOVED lines=8> */
.L_x_133:


//--------------------- .text._ZN36_GLOBAL__N__c875156d_4_k_cu_67a4eecb18softmax_fwd_kernelILi256EEEvPKfS2_Pfiifb --------------------------
	.section	.text._ZN36_GLOBAL__N__c875156d_4_k_cu_67a4eecb18softmax_fwd_kernelILi256EEEvPKfS2_Pfiifb,"ax",@progbits
	.align	128
.text._ZN36_GLOBAL__N__c875156d_4_k_cu_67a4eecb18softmax_fwd_kernelILi256EEEvPKfS2_Pfiifb:
        .type           _ZN36_GLOBAL__N__c875156d_4_k_cu_67a4eecb18softmax_fwd_kernelILi256EEEvPKfS2_Pfiifb,@function
        .size           _ZN36_GLOBAL__N__c875156d_4_k_cu_67a4eecb18softmax_fwd_kernelILi256EEEvPKfS2_Pfiifb,(.L_x_134 - _ZN36_GLOBAL__N__c875156d_4_k_cu_67a4eecb18softmax_fwd_kernelILi256EEEvPKfS2_Pfiifb)
        .other          _ZN36_GLOBAL__N__c875156d_4_k_cu_67a4eecb18softmax_fwd_kernelILi256EEEvPKfS2_Pfiifb,@"STO_CUDA_ENTRY STV_DEFAULT"
_ZN36_GLOBAL__N__c875156d_4_k_cu_67a4eecb18softmax_fwd_kernelILi256EEEvPKfS2_Pfiifb:
[----:B------:R-:W-:Y:S08]  /*0000*/  LDC R1, c[0x0][0x37c] ;  /* 0x0000df00ff017b82 */ /* 0x000ff00000000800 */
[----:B------:R-:W0:Y:S08]  /*0010*/  S2UR UR4, SR_CTAID.X ;  /* 0x00000000000479c3 */ /* 0x000e300000002500 */
[----:B------:R-:W0:Y:S02]  /*0020*/  LDC R0, c[0x0][0x398] ;  /* 0x0000e600ff007b82 */ /* 0x000e240000000800 */
[----:B0-----:R-:W-:-:S13]  /*0030*/  ISETP.LE.AND P0, PT, R0, UR4, PT ;  /* 0x0000000400007c0c */ /* 0x001fda000bf03270 */
[----:B------:R-:W-:Y:S05]  /*0040*/  @P0 EXIT ;  /* 0x000000000000094d */ /* 0x000fea0003800000 */
[----:B------:R-:W0:Y:S01]  /*0050*/  S2R R2, SR_TID.X ;  /* 0x0000000000027919 */ /* 0x000e220000002100 */
[----:B------:R-:W1:Y:S01]  /*0060*/  LDC R3, c[0x0][0x39c] ;  /* 0x0000e700ff037b82 */ /* 0x000e620000000800 */
[----:B------:R-:W2:Y:S01]  /*0070*/  LDCU.64 UR6, c[0x0][0x358] ;  /* 0x00006b00ff0677ac */ /* 0x000ea20008000a00 */
[----:B------:R-:W-:Y:S01]  /*0080*/  BSSY.RECONVERGENT B0, `(.L_x_54) ;  /* 0x000016c000007945 */ /* 0x000fe20003800200 */
[----:B------:R-:W-:Y:S01]  /*0090*/  MOV R7, 0xff800000 ;  /* 0xff80000000077802 */ /* 0x000fe20000000f00 */
[----:B------:R-:W3:Y:S01]  /*00a0*/  LDCU UR5, c[0x0][0x3a0] ;  /* 0x00007400ff0577ac */ /* 0x000ee20008000800 */
[----:B------:R-:W4:Y:S01]  /*00b0*/  LDCU UR8, c[0x0][0x3a0] ;  /* 0x00007400ff0877ac */ /* 0x000f220008000800 */
[----:B-1----:R-:W-:Y:S01]  /*00c0*/  IMAD R6, R3, UR4, RZ ;  /* 0x0000000403067c24 */ /* 0x002fe2000f8e02ff */
[----:B0-----:R-:W-:-:S13]  /*00d0*/  ISETP.GE.AND P0, PT, R2, R3, PT ;  /* 0x000000030200720c */ /* 0x001fda0003f06270 */
[----:B--234-:R-:W-:Y:S05]  /*00e0*/  @P0 BRA `(.L_x_55) ;  /* 0x0000001400940947 */ /* 0x01cfea0003800000 */
[----:B------:R-:W0:Y:S01]  /*00f0*/  LDC.64 R4, c[0x0][0x388] ;  /* 0x0000e200ff047b82 */ /* 0x000e220000000a00 */
[----:B------:R-:W-:-:S07]  /*0100*/  IMAD.WIDE R8, R6, 0x4, RZ ;  /* 0x0000000406087825 */ /* 0x000fce00078e02ff */
[----:B------:R-:W1:Y:S01]  /*0110*/  LDC.64 R10, c[0x0][0x380] ;  /* 0x0000e000ff0a7b82 */ /* 0x000e620000000a00 */
[----:B0-----:R-:W-:-:S04]  /*0120*/  ISETP.NE.U32.AND P0, PT, R4, RZ, PT ;  /* 0x000000ff0400720c */ /* 0x001fc80003f05070 */
[----:B------:R-:W-:Y:S02]  /*0130*/  ISETP.NE.AND.EX P0, PT, R5, RZ, PT, P0 ;  /* 0x000000ff0500720c */ /* 0x000fe40003f05300 */
[----:B-1----:R-:W-:-:S05]  /*0140*/  IADD3 R4, P1, PT, R8, R10, RZ ;  /* 0x0000000a08047210 */ /* 0x002fca0007f3e0ff */
[----:B------:R-:W-:-:S06]  /*0150*/  IMAD.X R5, R9, 0x1, R11, P1 ;  /* 0x0000000109057824 */ /* 0x000fcc00008e060b */
[----:B------:R-:W-:Y:S05]  /*0160*/  @P0 BRA `(.L_x_56) ;  /* 0x00000008003c0947 */ /* 0x000fea0003800000 */
[-C--:B------:R-:W-:Y:S01]  /*0170*/  LOP3.LUT R0, RZ, R2.reuse, RZ, 0x33, !PT ;  /* 0x00000002ff007212 */ /* 0x080fe200078e33ff */
[----:B------:R-:W-:Y:S01]  /*0180*/  BSSY.RECONVERGENT B1, `(.L_x_57) ;  /* 0x000003f000017945 */ /* 0x000fe20003800200 */
[----:B------:R-:W-:Y:S02]  /*0190*/  MOV R15, R2 ;  /* 0x00000002000f7202 */ /* 0x000fe40000000f00 */
[----:B------:R-:W-:-:S04]  /*01a0*/  IADD3 R7, PT, PT, R0, R3, RZ ;  /* 0x0000000300077210 */ /* 0x000fc80007ffe0ff */
[C---:B------:R-:W-:Y:S02]  /*01b0*/  ISETP.GE.U32.AND P1, PT, R7.reuse, 0xf00, PT ;  /* 0x00000f000700780c */ /* 0x040fe40003f26070 */
[----:B------:R-:W-:Y:S01]  /*01c0*/  LEA.HI R0, R7, 0x1, RZ, 0x18 ;  /* 0x0000000107007811 */ /* 0x000fe200078fc0ff */
[----:B------:R-:W-:-:S03]  /*01d0*/  IMAD.MOV.U32 R7, RZ, RZ, -0x800000 ;  /* 0xff800000ff077424 */ /* 0x000fc600078e00ff */
[----:B------:R-:W-:-:S04]  /*01e0*/  LOP3.LUT R25, R0, 0xf, RZ, 0xc0, !PT ;  /* 0x0000000f00197812 */ /* 0x000fc800078ec0ff */
[----:B------:R-:W-:-:S03]  /*01f0*/  ISETP.NE.AND P0, PT, R25, RZ, PT ;  /* 0x000000ff1900720c */ /* 0x000fc60003f05270 */
[----:B------:R-:W-:Y:S10]  /*0200*/  @!P1 BRA `(.L_x_58) ;  /* 0x0000000000d89947 */ /* 0x000ff40003800000 */
[----:B------:R-:W-:Y:S01]  /*0210*/  IMAD.WIDE.U32 R12, R2, 0x4, R8 ;  /* 0x00000004020c7825 */ /* 0x000fe200078e0008 */
[----:B------:R-:W-:Y:S02]  /*0220*/  LOP3.LUT R14, R0, 0x1fffff0, RZ, 0xc0, !PT ;  /* 0x01fffff0000e7812 */ /* 0x000fe400078ec0ff */
[----:B------:R-:W-:Y:S01]  /*0230*/  MOV R15, R2 ;  /* 0x00000002000f7202 */ /* 0x000fe20000000f00 */
[----:B------:R-:W-:Y:S01]  /*0240*/  IMAD.MOV.U32 R7, RZ, RZ, -0x800000 ;  /* 0xff800000ff077424 */ /* 0x000fe200078e00ff */
[----:B------:R-:W-:Y:S01]  /*0250*/  IADD3 R12, P1, PT, R12, R10, RZ ;  /* 0x0000000a0c0c7210 */ /* 0x000fe20007f3e0ff */
[----:B------:R-:W-:-:S03]  /*0260*/  IMAD.MOV R14, RZ, RZ, -R14 ;  /* 0x000000ffff0e7224 */ /* 0x000fc600078e0a0e */
[----:B------:R-:W-:-:S04]  /*0270*/  IADD3 R12, P2, PT, R12, 0x2000, RZ ;  /* 0x000020000c0c7810 */ /* 0x000fc80007f5e0ff */
[----:B------:R-:W-:-:S09]  /*0280*/  IADD3.X R13, PT, PT, RZ, R13, R11, P2, P1 ;  /* 0x0000000dff0d7210 */ /* 0x000fd200017e240b */
.L_x_59:
[----:B------:R-:W2:Y:S04]  /*0290*/  LDG.E.CONSTANT R16, desc[UR6][R12.64+-0x2000] ;  /* 0xffe000060c107981 */ /* 0x000ea8000c1e9900 */
[----:B------:R-:W3:Y:S04]  /*02a0*/  LDG.E.CONSTANT R17, desc[UR6][R12.64+-0x1c00] ;  /* 0xffe400060c117981 */ /* 0x000ee8000c1e9900 */
[----:B------:R-:W4:Y:S04]  /*02b0*/  LDG.E.CONSTANT R22, desc[UR6][R12.64+-0x1800] ;  /* 0xffe800060c167981 */ /* 0x000f28000c1e9900 */
[----:B------:R-:W5:Y:S04]  /*02c0*/  LDG.E.CONSTANT R24, desc[UR6][R12.64+-0x1400] ;  /* 0xffec00060c187981 */ /* 0x000f68000c1e9900 */
[----:B------:R-:W5:Y:S04]  /*02d0*/  LDG.E.CONSTANT R18, desc[UR6][R12.64+-0x1000] ;  /* 0xfff000060c127981 */ /* 0x000f68000c1e9900 */
[----:B------:R-:W5:Y:S01]  /*02e0*/  LDG.E.CONSTANT R19, desc[UR6][R12.64+-0xc00] ;  /* 0xfff400060c137981 */ /* 0x000f62000c1e9900 */
[----:B--2---:R-:W-:-:S03]  /*02f0*/  FMUL R20, R16, UR5 ;  /* 0x0000000510147c20 */ /* 0x004fc60008400000 */
[----:B------:R-:W2:Y:S01]  /*0300*/  LDG.E.CONSTANT R16, desc[UR6][R12.64+-0x800] ;  /* 0xfff800060c107981 */ /* 0x000ea2000c1e9900 */
[----:B---3--:R-:W-:-:S03]  /*0310*/  FMUL R21, R17, UR5 ;  /* 0x0000000511157c20 */ /* 0x008fc60008400000 */
[----:B------:R-:W3:Y:S01]  /*0320*/  LDG.E.CONSTANT R17, desc[UR6][R12.64+-0x400] ;  /* 0xfffc00060c117981 */ /* 0x000ee2000c1e9900 */
[----:B----4-:R-:W-:Y:S01]  /*0330*/  FMUL R23, R22, UR5 ;  /* 0x0000000516177c20 */ /* 0x010fe20008400000 */
[----:B------:R-:W-:Y:S02]  /*0340*/  FMNMX3 R20, R7, R20, R21, !PT ;  /* 0x0000001407147276 */ /* 0x000fe40007800015 */
[----:B------:R-:W4:Y:S01]  /*0350*/  LDG.E.CONSTANT R22, desc[UR6][R12.64+0xc00] ;  /* 0x000c00060c167981 */ /* 0x000f22000c1e9900 */
[----:B-----5:R-:W-:-:S03]  /*0360*/  FMUL R24, R24, UR5 ;  /* 0x0000000518187c20 */ /* 0x020fc60008400000 */
[----:B------:R-:W5:Y:S02]  /*0370*/  LDG.E.CONSTANT R21, desc[UR6][R12.64+0x400] ;  /* 0x000400060c157981 */ /* 0x000f64000c1e9900 */
[----:B------:R-:W-:Y:S01]  /*0380*/  FMNMX3 R23, R20, R23, R24, !PT ;  /* 0x0000001714177276 */ /* 0x000fe20007800018 */
[----:B------:R-:W-:Y:S01]  /*0390*/  FMUL R18, R18, UR5 ;  /* 0x0000000512127c20 */ /* 0x000fe20008400000 */
[----:B------:R-:W4:Y:S01]  /*03a0*/  LDG.E.CONSTANT R20, desc[UR6][R12.64] ;  /* 0x000000060c147981 */ /* 0x000f22000c1e9900 */
[----:B------:R-:W-:-:S03]  /*03b0*/  FMUL R19, R19, UR5 ;  /* 0x0000000513137c20 */ /* 0x000fc60008400000 */
[----:B------:R-:W4:Y:S02]  /*03c0*/  LDG.E.CONSTANT R7, desc[UR6][R12.64+0x800] ;  /* 0x000800060c077981 */ /* 0x000f24000c1e9900 */
[----:B------:R-:W-:Y:S02]  /*03d0*/  FMNMX3 R26, R23, R18, R19, !PT ;  /* 0x00000012171a7276 */ /* 0x000fe40007800013 */
[----:B------:R-:W4:Y:S04]  /*03e0*/  LDG.E.CONSTANT R24, desc[UR6][R12.64+0x1000] ;  /* 0x001000060c187981 */ /* 0x000f28000c1e9900 */
[----:B------:R-:W4:Y:S04]  /*03f0*/  LDG.E.CONSTANT R19, desc[UR6][R12.64+0x1400] ;  /* 0x001400060c137981 */ /* 0x000f28000c1e9900 */
[----:B------:R-:W4:Y:S04]  /*0400*/  LDG.E.CONSTANT R18, desc[UR6][R12.64+0x1800] ;  /* 0x001800060c127981 */ /* 0x000f28000c1e9900 */
[----:B------:R0:W4:Y:S01]  /*0410*/  LDG.E.CONSTANT R23, desc[UR6][R12.64+0x1c00] ;  /* 0x001c00060c177981 */ /* 0x000122000c1e9900 */
[----:B------:R-:W-:-:S04]  /*0420*/  IADD3 R14, PT, PT, R14, 0x10, RZ ;  /* 0x000000100e0e7810 */ /* 0x000fc80007ffe0ff */
[----:B------:R-:W-:Y:S02]  /*0430*/  ISETP.NE.AND P1, PT, R14, RZ, PT ;  /* 0x000000ff0e00720c */ /* 0x000fe40003f25270 */
[----:B0-----:R-:W-:Y:S02]  /*0440*/  IADD3 R12, P2, PT, R12, 0x4000, RZ ;  /* 0x000040000c0c7810 */ /* 0x001fe40007f5e0ff */
[----:B------:R-:W-:-:S03]  /*0450*/  IADD3 R15, PT, PT, R15, 0x1000, RZ ;  /* 0x000010000f0f7810 */ /* 0x000fc60007ffe0ff */
[----:B------:R-:W-:Y:S02]  /*0460*/  IMAD.X R13, RZ, RZ, R13, P2 ;  /* 0x000000ffff0d7224 */ /* 0x000fe400010e060d */
[----:B--2---:R-:W-:Y:S01]  /*0470*/  FMUL R27, R16, UR5 ;  /* 0x00000005101b7c20 */ /* 0x004fe20008400000 */
[----:B---3--:R-:W-:-:S05]  /*0480*/  FMUL R17, R17, UR5 ;  /* 0x0000000511117c20 */ /* 0x008fca0008400000 */
[----:B------:R-:W-:Y:S01]  /*0490*/  FMNMX3 R17, R26, R27, R17, !PT ;  /* 0x0000001b1a117276 */ /* 0x000fe20007800011 */
[----:B-----5:R-:W-:Y:S01]  /*04a0*/  FMUL R21, R21, UR5 ;  /* 0x0000000515157c20 */ /* 0x020fe20008400000 */
[----:B----4-:R-:W-:Y:S01]  /*04b0*/  FMUL R22, R22, UR5 ;  /* 0x0000000516167c20 */ /* 0x010fe20008400000 */
[----:B------:R-:W-:Y:S01]  /*04c0*/  FMUL R20, R20, UR5 ;  /* 0x0000000514147c20 */ /* 0x000fe20008400000 */
[----:B------:R-:W-:-:S04]  /*04d0*/  FMUL R16, R7, UR5 ;  /* 0x0000000507107c20 */ /* 0x000fc80008400000 */
[----:B------:R-:W-:Y:S01]  /*04e0*/  FMNMX3 R17, R17, R20, R21, !PT ;  /* 0x0000001411117276 */ /* 0x000fe20007800015 */
[----:B------:R-:W-:-:S03]  /*04f0*/  FMUL R7, R24, UR5 ;  /* 0x0000000518077c20 */ /* 0x000fc60008400000 */
[----:B------:R-:W-:Y:S01]  /*0500*/  FMNMX3 R16, R17, R16, R22, !PT ;  /* 0x0000001011107276 */ /* 0x000fe20007800016 */
[----:B------:R-:W-:Y:S01]  /*0510*/  FMUL R19, R19, UR5 ;  /* 0x0000000513137c20 */ /* 0x000fe20008400000 */
[----:B------:R-:W-:-:S04]  /*0520*/  FMUL R18, R18, UR5 ;  /* 0x0000000512127c20 */ /* 0x000fc80008400000 */
[----:B------:R-:W-:Y:S01]  /*0530*/  FMNMX3 R7, R16, R7, R19, !PT ;  /* 0x0000000710077276 */ /* 0x000fe20007800013 */
[----:B------:R-:W-:-:S05]  /*0540*/  FMUL R23, R23, UR5 ;  /* 0x0000000517177c20 */ /* 0x000fca0008400000 */
[----:B------:R-:W-:Y:S01]  /*0550*/  FMNMX3 R7, R7, R18, R23, !PT ;  /* 0x0000001207077276 */ /* 0x000fe20007800017 */
[----:B------:R-:W-:Y:S06]  /*0560*/  @P1 BRA `(.L_x_59) ;  /* 0xfffffffc00481947 */ /* 0x000fec000383ffff */
.L_x_58:
[----:B------:R-:W-:Y:S05]  /*0570*/  BSYNC.RECONVERGENT B1 ;  /* 0x0000000000017941 */ /* 0x000fea0003800200 */
.L_x_57:
[----:B------:R-:W-:Y:S05]  /*0580*/  @!P0 BRA `(.L_x_55) ;  /* 0x00000010006c8947 */ /* 0x000fea0003800000 */
[----:B------:R-:W-:Y:S01]  /*0590*/  ISETP.GE.U32.AND P0, PT, R25, 0x8, PT ;  /* 0x000000081900780c */ /* 0x000fe20003f06070 */
[----:B------:R-:W-:Y:S01]  /*05a0*/  BSSY.RECONVERGENT B1, `(.L_x_60) ;  /* 0x000001b000017945 */ /* 0x000fe20003800200 */
[----:B------:R-:W-:-:S04]  /*05b0*/  LOP3.LUT R22, R0, 0x7, RZ, 0xc0, !PT ;  /* 0x0000000700167812 */ /* 0x000fc800078ec0ff */
[----:B------:R-:W-:-:S07]  /*05c0*/  ISETP.NE.AND P1, PT, R22, RZ, PT ;  /* 0x000000ff1600720c */ /* 0x000fce0003f25270 */
[----:B------:R-:W-:Y:S06]  /*05d0*/  @!P0 BRA `(.L_x_61) ;  /* 0x00000000005c8947 */ /* 0x000fec0003800000 */
[C---:B------:R-:W-:Y:S01]  /*05e0*/  IMAD.WIDE.U32 R12, R15.reuse, 0x4, R4 ;  /* 0x000000040f0c7825 */ /* 0x040fe200078e0004 */
[----:B------:R-:W0:Y:S04]  /*05f0*/  LDCU UR4, c[0x0][0x3a0] ;  /* 0x00007400ff0477ac */ /* 0x000e280008000800 */
[----:B------:R-:W0:Y:S04]  /*0600*/  LDG.E.CONSTANT R17, desc[UR6][R12.64] ;  /* 0x000000060c117981 */ /* 0x000e28000c1e9900 */
[----:B------:R-:W2:Y:S04]  /*0610*/  LDG.E.CONSTANT R19, desc[UR6][R12.64+0x400] ;  /* 0x000400060c137981 */ /* 0x000ea8000c1e9900 */
[----:B------:R-:W3:Y:S04]  /*0620*/  LDG.E.CONSTANT R20, desc[UR6][R12.64+0x800] ;  /* 0x000800060c147981 */ /* 0x000ee8000c1e9900 */
[----:B------:R-:W4:Y:S04]  /*0630*/  LDG.E.CONSTANT R21, desc[UR6][R12.64+0xc00] ;  /* 0x000c00060c157981 */ /* 0x000f28000c1e9900 */
[----:B------:R-:W5:Y:S04]  /*0640*/  LDG.E.CONSTANT R23, desc[UR6][R12.64+0x1000] ;  /* 0x001000060c177981 */ /* 0x000f68000c1e9900 */
[----:B------:R-:W5:Y:S04]  /*0650*/  LDG.E.CONSTANT R24, desc[UR6][R12.64+0x1400] ;  /* 0x001400060c187981 */ /* 0x000f68000c1e9900 */
[----:B------:R-:W5:Y:S04]  /*0660*/  LDG.E.CONSTANT R14, desc[UR6][R12.64+0x1800] ;  /* 0x001800060c0e7981 */ /* 0x000f68000c1e9900 */
[----:B------:R-:W5:Y:S01]  /*0670*/  LDG.E.CONSTANT R16, desc[UR6][R12.64+0x1c00] ;  /* 0x001c00060c107981 */ /* 0x000f62000c1e9900 */
[----:B------:R-:W-:-:S02]  /*0680*/  VIADD R15, R15, 0x800 ;  /* 0x000008000f0f7836 */ /* 0x000fc40000000000 */
[----:B0-----:R-:W-:Y:S01]  /*0690*/  FMUL R18, R17, UR4 ;  /* 0x0000000411127c20 */ /* 0x001fe20008400000 */
[----:B--2---:R-:W-:Y:S01]  /*06a0*/  FMUL R19, R19, UR4 ;  /* 0x0000000413137c20 */ /* 0x004fe20008400000 */
[----:B---3--:R-:W-:-:S04]  /*06b0*/  FMUL R17, R20, UR4 ;  /* 0x0000000414117c20 */ /* 0x008fc80008400000 */
[----:B------:R-:W-:Y:S01]  /*06c0*/  FMNMX3 R18, R7, R18, R19, !PT ;  /* 0x0000001207127276 */ /* 0x000fe20007800013 */
[----:B----4-:R-:W-:Y:S01]  /*06d0*/  FMUL R21, R21, UR4 ;  /* 0x0000000415157c20 */ /* 0x010fe20008400000 */
[----:B-----5:R-:W-:-:S04]  /*06e0*/  FMUL R20, R23, UR4 ;  /* 0x0000000417147c20 */ /* 0x020fc80008400000 */
[----:B------:R-:W-:Y:S01]  /*06f0*/  FMNMX3 R17, R18, R17, R21, !PT ;  /* 0x0000001112117276 */ /* 0x000fe20007800015 */
[----:B------:R-:W-:Y:S01]  /*0700*/  FMUL R24, R24, UR4 ;  /* 0x0000000418187c20 */ /* 0x000fe20008400000 */
[----:B------:R-:W-:-:S04]  /*0710*/  FMUL R14, R14, UR4 ;  /* 0x000000040e0e7c20 */ /* 0x000fc80008400000 */
[----:B------:R-:W-:Y:S01]  /*0720*/  FMNMX3 R17, R17, R20, R24, !PT ;  /* 0x0000001411117276 */ /* 0x000fe20007800018 */
[----:B------:R-:W-:-:S05]  /*0730*/  FMUL R16, R16, UR4 ;  /* 0x0000000410107c20 */ /* 0x000fca0008400000 */
[----:B------:R-:W-:-:S07]  /*0740*/  FMNMX3 R7, R17, R14, R16, !PT ;  /* 0x0000000e11077276 */ /* 0x000fce0007800010 */
.L_x_61:
[----:B------:R-:W-:Y:S05]  /*0750*/  BSYNC.RECONVERGENT B1 ;  /* 0x0000000000017941 */ /* 0x000fea0003800200 */
.L_x_60:
        /* <DEDUP_REMOVED lines=11> */
[----:B------:R-:W4:Y:S01]  /*0810*/  LDG.E.CONSTANT R16, desc[UR6][R4.64+0xc00] ;  /* 0x000c000604107981 */ /* 0x000f22000c1e9900 */
[----:B------:R-:W-:Y:S01]  /*0820*/  IADD3 R15, PT, PT, R15, 0x400, RZ ;  /* 0x000004000f0f7810 */ /* 0x000fe20007ffe0ff */
[----:B0-----:R-:W-:Y:S01]  /*0830*/  FMUL R12, R12, UR4 ;  /* 0x000000040c0c7c20 */ /* 0x001fe20008400000 */
[----:B--2---:R-:W-:Y:S01]  /*0840*/  FMUL R13, R13, UR4 ;  /* 0x000000040d0d7c20 */ /* 0x004fe20008400000 */
[----:B---3--:R-:W-:-:S04]  /*0850*/  FMUL R14, R14, UR4 ;  /* 0x000000040e0e7c20 */ /* 0x008fc80008400000 */
[----:B------:R-:W-:Y:S01]  /*0860*/  FMNMX3 R7, R7, R12, R13, !PT ;  /* 0x0000000c07077276 */ /* 0x000fe2000780000d */
[----:B----4-:R-:W-:-:S05]  /*0870*/  FMUL R16, R16, UR4 ;  /* 0x0000000410107c20 */ /* 0x010fca0008400000 */
[----:B------:R-:W-:-:S07]  /*0880*/  FMNMX3 R7, R7, R14, R16, !PT ;  /* 0x0000000e07077276 */ /* 0x000fce0007800010 */
.L_x_63:
[----:B------:R-:W-:Y:S05]  /*0890*/  BSYNC.RECONVERGENT B1 ;  /* 0x0000000000017941 */ /* 0x000fea0003800200 */
.L_x_62:
[----:B------:R-:W-:Y:S05]  /*08a0*/  @!P1 BRA `(.L_x_55) ;  /* 0x0000000c00a49947 */ /* 0x000fea0003800000 */
[----:B------:R-:W-:Y:S01]  /*08b0*/  IMAD.WIDE.U32 R8, R15, 0x4, R8 ;  /* 0x000000040f087825 */ /* 0x000fe200078e0008 */
[----:B------:R-:W0:Y:S02]  /*08c0*/  LDC R13, c[0x0][0x3a0] ;  /* 0x0000e800ff0d7b82 */ /* 0x000e240000000800 */
[----:B------:R-:W-:-:S05]  /*08d0*/  IADD3 R10, P0, PT, R8, R10, RZ ;  /* 0x0000000a080a7210 */ /* 0x000fca0007f1e0ff */
[----:B------:R-:W-:-:S05]  /*08e0*/  IMAD.X R11, R9, 0x1, R11, P0 ;  /* 0x00000001090b7824 */ /* 0x000fca00000e060b */
[----:B------:R-:W0:Y:S01]  /*08f0*/  LDG.E.CONSTANT R4, desc[UR6][R10.64] ;  /* 0x000000060a047981 */ /* 0x000e22000c1e9900 */
[----:B------:R-:W-:Y:S02]  /*0900*/  IADD3 R0, PT, PT, -R0, 0x1, RZ ;  /* 0x0000000100007810 */ /* 0x000fe40007ffe1ff */
[----:B------:R-:W-:Y:S02]  /*0910*/  IADD3 R5, P1, PT, R10, 0x400, RZ ;  /* 0x000004000a057810 */ /* 0x000fe40007f3e0ff */
[----:B------:R-:W-:Y:S02]  /*0920*/  ISETP.NE.AND P0, PT, R0, RZ, PT ;  /* 0x000000ff0000720c */ /* 0x000fe40003f05270 */
[----:B------:R-:W-:Y:S01]  /*0930*/  IADD3.X R8, PT, PT, RZ, R11, RZ, P1, !PT ;  /* 0x0000000bff087210 */ /* 0x000fe20000ffe4ff */
[----:B0-----:R-:W-:-:S05]  /*0940*/  FMUL R4, R4, R13 ;  /* 0x0000000d04047220 */ /* 0x001fca0000400000 */
[----:B------:R-:W-:-:S05]  /*0950*/  FMNMX R7, R7, R4, !PT ;  /* 0x0000000407077209 */ /* 0x000fca0007800000 */
[----:B------:R-:W-:Y:S05]  /*0960*/  @!P0 BRA `(.L_x_55) ;  /* 0x0000000c00748947 */ /* 0x000fea0003800000 */
[----:B------:R-:W-:Y:S01]  /*0970*/  BSSY.RECONVERGENT B1, `(.L_x_64) ;  /* 0x000000d000017945 */ /* 0x000fe20003800200 */
[----:B------:R-:W-:Y:S01]  /*0980*/  IMAD.MOV.U32 R9, RZ, RZ, R5 ;  /* 0x000000ffff097224 */ /* 0x000fe200078e0005 */
[----:B------:R-:W-:-:S07]  /*0990*/  MOV R10, R8 ;  /* 0x00000008000a7202 */ /* 0x000fce0000000f00 */
.L_x_65:
[----:B------:R-:W-:Y:S01]  /*09a0*/  IMAD.MOV.U32 R4, RZ, RZ, R9 ;  /* 0x000000ffff047224 */ /* 0x000fe200078e0009 */
[----:B------:R-:W-:-:S05]  /*09b0*/  MOV R5, R10 ;  /* 0x0000000a00057202 */ /* 0x000fca0000000f00 */
[----:B------:R-:W2:Y:S01]  /*09c0*/  LDG.E.CONSTANT R4, desc[UR6][R4.64] ;  /* 0x0000000604047981 */ /* 0x000ea2000c1e9900 */
[----:B------:R-:W-:Y:S01]  /*09d0*/  VIADD R0, R0, 0x1 ;  /* 0x0000000100007836 */ /* 0x000fe20000000000 */
[----:B------:R-:W-:-:S04]  /*09e0*/  IADD3 R9, P1, PT, R9, 0x400, RZ ;  /* 0x0000040009097810 */ /* 0x000fc80007f3e0ff */
[----:B------:R-:W-:Y:S02]  /*09f0*/  ISETP.NE.AND P0, PT, R0, RZ, PT ;  /* 0x000000ff0000720c */ /* 0x000fe40003f05270 */
[----:B------:R-:W-:Y:S01]  /*0a00*/  IADD3.X R10, PT, PT, RZ, R10, RZ, P1, !PT ;  /* 0x0000000aff0a7210 */ /* 0x000fe20000ffe4ff */
[----:B--2---:R-:W-:-:S05]  /*0a10*/  FMUL R8, R4, R13 ;  /* 0x0000000d04087220 */ /* 0x004fca0000400000 */
[----:B------:R-:W-:-:S05]  /*0a20*/  FMNMX R7, R8, R7, !PT ;  /* 0x0000000708077209 */ /* 0x000fca0007800000 */
[----:B------:R-:W-:Y:S05]  /*0a30*/  @P0 BRA `(.L_x_65) ;  /* 0xfffffffc00d80947 */ /* 0x000fea000383ffff */
[----:B------:R-:W-:Y:S05]  /*0a40*/  BSYNC.RECONVERGENT B1 ;  /* 0x0000000000017941 */ /* 0x000fea0003800200 */
.L_x_64:
[----:B------:R-:W-:Y:S05]  /*0a50*/  BRA `(.L_x_55) ;  /* 0x0000000c00387947 */ /* 0x000fea0003800000 */
.L_x_56:
[----:B------:R-:W-:Y:S01]  /*0a60*/  LOP3.LUT R0, RZ, R2, RZ, 0x33, !PT ;  /* 0x00000002ff007212 */ /* 0x000fe200078e33ff */
[----:B------:R-:W-:Y:S01]  /*0a70*/  BSSY.RECONVERGENT B1, `(.L_x_66) ;  /* 0x0000065000017945 */ /* 0x000fe20003800200 */
[----:B------:R-:W-:-:S03]  /*0a80*/  IMAD.MOV.U32 R17, RZ, RZ, R2 ;  /* 0x000000ffff117224 */ /* 0x000fc600078e0002 */
[----:B------:R-:W-:-:S05]  /*0a90*/  IMAD.IADD R7, R0, 0x1, R3 ;  /* 0x0000000100077824 */ /* 0x000fca00078e0203 */
[C---:B------:R-:W-:Y:S02]  /*0aa0*/  ISETP.GE.U32.AND P1, PT, R7.reuse, 0xf00, PT ;  /* 0x00000f000700780c */ /* 0x040fe40003f26070 */
[----:B------:R-:W-:Y:S02]  /*0ab0*/  LEA.HI R0, R7, 0x1, RZ, 0x18 ;  /* 0x0000000107007811 */ /* 0x000fe400078fc0ff */
[----:B------:R-:W-:Y:S02]  /*0ac0*/  MOV R7, 0xff800000 ;  /* 0xff80000000077802 */ /* 0x000fe40000000f00 */
[----:B------:R-:W-:-:S04]  /*0ad0*/  LOP3.LUT R23, R0, 0xf, RZ, 0xc0, !PT ;  /* 0x0000000f00177812 */ /* 0x000fc800078ec0ff */
[----:B------:R-:W-:-:S03]  /*0ae0*/  ISETP.NE.AND P0, PT, R23, RZ, PT ;  /* 0x000000ff1700720c */ /* 0x000fc60003f05270 */
[----:B------:R-:W-:Y:S10]  /*0af0*/  @!P1 BRA `(.L_x_67) ;  /* 0x0000000400709947 */ /* 0x000ff40003800000 */
[----:B------:R-:W0:Y:S01]  /*0b00*/  LDC.64 R16, c[0x0][0x388] ;  /* 0x0000e200ff107b82 */ /* 0x000e220000000a00 */
[----:B------:R-:W-:-:S04]  /*0b10*/  IMAD.WIDE.U32 R12, R2, 0x4, R8 ;  /* 0x00000004020c7825 */ /* 0x000fc800078e0008 */
[----:B------:R-:W-:Y:S01]  /*0b20*/  IMAD.MOV.U32 R7, RZ, RZ, -0x800000 ;  /* 0xff800000ff077424 */ /* 0x000fe200078e00ff */
[----:B------:R-:W-:-:S04]  /*0b30*/  IADD3 R14, P2, PT, R12, R10, RZ ;  /* 0x0000000a0c0e7210 */ /* 0x000fc80007f5e0ff */
[----:B------:R-:W-:-:S04]  /*0b40*/  IADD3 R14, P3, PT, R14, 0x2000, RZ ;  /* 0x000020000e0e7810 */ /* 0x000fc80007f7e0ff */
[----:B------:R-:W-:Y:S01]  /*0b50*/  IADD3.X R15, PT, PT, RZ, R13, R11, P3, P2 ;  /* 0x0000000dff0f7210 */ /* 0x000fe20001fe440b */
[----:B0-----:R-:W-:-:S03]  /*0b60*/  IMAD.WIDE.U32 R16, R2, 0x4, R16 ;  /* 0x0000000402107825 */ /* 0x001fc600078e0010 */
[----:B------:R-:W-:Y:S02]  /*0b70*/  IADD3 R12, P1, PT, R16, 0x2000, RZ ;  /* 0x00002000100c7810 */ /* 0x000fe40007f3e0ff */
[----:B------:R-:W-:Y:S02]  /*0b80*/  LOP3.LUT R16, R0, 0x1fffff0, RZ, 0xc0, !PT ;  /* 0x01fffff000107812 */ /* 0x000fe400078ec0ff */
[----:B------:R-:W-:Y:S02]  /*0b90*/  IADD3.X R13, PT, PT, RZ, R17, RZ, P1, !PT ;  /* 0x00000011ff0d7210 */ /* 0x000fe40000ffe4ff */
[----:B------:R-:W-:Y:S01]  /*0ba0*/  MOV R17, R2 ;  /* 0x0000000200117202 */ /* 0x000fe20000000f00 */
[----:B------:R-:W-:-:S07]  /*0bb0*/  IMAD.MOV R16, RZ, RZ, -R16 ;  /* 0x000000ffff107224 */ /* 0x000fce00078e0a10 */
.L_x_68:
        /* <DEDUP_REMOVED lines=9> */
[----:B--2---:R-:W-:Y:S01]  /*0c50*/  FADD R19, R19, R20 ;  /* 0x0000001413137221 */ /* 0x004fe20000000000 */
[----:B---3--:R-:W-:-:S02]  /*0c60*/  FADD R20, R22, R25 ;  /* 0x0000001916147221 */ /* 0x008fc40000000000 */
[----:B------:R-:W2:Y:S01]  /*0c70*/  LDG.E.CONSTANT R25, desc[UR6][R12.64+-0x1000] ;  /* 0xfff000060c197981 */ /* 0x000ea2000c1e9900 */
[----:B----4-:R-:W-:-:S03]  /*0c80*/  FADD R22, R24, R27 ;  /* 0x0000001b18167221 */ /* 0x010fc60000000000 */
[----:B------:R-:W2:Y:S04]  /*0c90*/  LDG.E.CONSTANT R24, desc[UR6][R14.64+-0x1000] ;  /* 0xfff000060e187981 */ /* 0x000ea8000c1e9900 */
[----:B------:R-:W3:Y:S01]  /*0ca0*/  LDG.E.CONSTANT R27, desc[UR6][R12.64+-0xc00] ;  /* 0xfff400060c1b7981 */ /* 0x000ee2000c1e9900 */
[----:B-----5:R-:W-:Y:S01]  /*0cb0*/  FADD R18, R21, R18 ;  /* 0x0000001215127221 */ /* 0x020fe20000000000 */
[----:B------:R-:W-:-:S03]  /*0cc0*/  FMUL R20, R20, UR8 ;  /* 0x0000000814147c20 */ /* 0x000fc60008400000 */
[----:B------:R-:W-:Y:S01]  /*0cd0*/  FMUL R18, R18, UR8 ;  /* 0x0000000812127c20 */ /* 0x000fe20008400000 */
[----:B--2---:R-:W-:Y:S01]  /*0ce0*/  FADD R21, R24, R25 ;  /* 0x0000001918157221 */ /* 0x004fe20000000000 */
[----:B------:R-:W-:Y:S01]  /*0cf0*/  FMUL R24, R19, UR8 ;  /* 0x0000000813187c20 */ /* 0x000fe20008400000 */
[----:B------:R-:W-:Y:S01]  /*0d00*/  FMUL R19, R22, UR8 ;  /* 0x0000000816137c20 */ /* 0x000fe20008400000 */
[----:B------:R-:W2:Y:S01]  /*0d10*/  LDG.E.CONSTANT R25, desc[UR6][R12.64+-0x400] ;  /* 0xfffc00060c197981 */ /* 0x000ea2000c1e9900 */
[----:B---3--:R-:W-:Y:S02]  /*0d20*/  FADD R26, R26, R27 ;  /* 0x0000001b1a1a7221 */ /* 0x008fe40000000000 */
[----:B------:R-:W-:Y:S01]  /*0d30*/  FMNMX3 R20, R7, R24, R20, !PT ;  /* 0x0000001807147276 */ /* 0x000fe20007800014 */
[----:B------:R-:W-:Y:S01]  /*0d40*/  FMUL R22, R21, UR8 ;  /* 0x0000000815167c20 */ /* 0x000fe20008400000 */
[----:B------:R-:W-:Y:S01]  /*0d50*/  FMUL R26, R26, UR8 ;  /* 0x000000081a1a7c20 */ /* 0x000fe20008400000 */
[----:B------:R-:W3:Y:S01]  /*0d60*/  LDG.E.CONSTANT R24, desc[UR6][R14.64] ;  /* 0x000000060e187981 */ /* 0x000ee2000c1e9900 */
[----:B------:R-:W-:-:S03]  /*0d70*/  FMNMX3 R7, R20, R19, R18, !PT ;  /* 0x0000001314077276 */ /* 0x000fc60007800012 */
[----:B------:R-:W4:Y:S01]  /*0d80*/  LDG.E.CONSTANT R19, desc[UR6][R14.64+-0x800] ;  /* 0xfff800060e137981 */ /* 0x000f22000c1e9900 */
[----:B------:R-:W-:-:S03]  /*0d90*/  FMNMX3 R7, R7, R22, R26, !PT ;  /* 0x0000001607077276 */ /* 0x000fc6000780001a */
[----:B------:R-:W4:Y:S04]  /*0da0*/  LDG.E.CONSTANT R20, desc[UR6][R12.64+-0x800] ;  /* 0xfff800060c147981 */ /* 0x000f28000c1e9900 */
[----:B------:R-:W2:Y:S04]  /*0db0*/  LDG.E.CONSTANT R22, desc[UR6][R14.64+-0x400] ;  /* 0xfffc00060e167981 */ /* 0x000ea8000c1e9900 */
[----:B------:R-:W3:Y:S04]  /*0dc0*/  LDG.E.CONSTANT R27, desc[UR6][R12.64] ;  /* 0x000000060c1b7981 */ /* 0x000ee8000c1e9900 */
[----:B------:R-:W5:Y:S04]  /*0dd0*/  LDG.E.CONSTANT R21, desc[UR6][R14.64+0x400] ;  /* 0x000400060e157981 */ /* 0x000f68000c1e9900 */
[----:B------:R-:W5:Y:S04]  /*0de0*/  LDG.E.CONSTANT R18, desc[UR6][R12.64+0x400] ;  /* 0x000400060c127981 */ /* 0x000f68000c1e9900 */
[----:B------:R-:W5:Y:S01]  /*0df0*/  LDG.E.CONSTANT R26, desc[UR6][R14.64+0xc00] ;  /* 0x000c00060e1a7981 */ /* 0x000f62000c1e9900 */
[----:B----4-:R-:W-:Y:S01]  /*0e00*/  FADD R19, R19, R20 ;  /* 0x0000001413137221 */ /* 0x010fe20000000000 */
[----:B--2---:R-:W-:-:S02]  /*0e10*/  FADD R20, R22, R25 ;  /* 0x0000001916147221 */ /* 0x004fc40000000000 */
[----:B------:R-:W2:Y:S01]  /*0e20*/  LDG.E.CONSTANT R25, desc[UR6][R12.64+0x800] ;  /* 0x000800060c197981 */ /* 0x000ea2000c1e9900 */
[----:B---3--:R-:W-:-:S03]  /*0e30*/  FADD R22, R24, R27 ;  /* 0x0000001b18167221 */ /* 0x008fc60000000000 */
[----:B------:R-:W2:Y:S04]  /*0e40*/  LDG.E.CONSTANT R24, desc[UR6][R14.64+0x800] ;  /* 0x000800060e187981 */ /* 0x000ea8000c1e9900 */
[----:B------:R-:W3:Y:S01]  /*0e50*/  LDG.E.CONSTANT R27, desc[UR6][R12.64+0xc00] ;  /* 0x000c00060c1b7981 */ /* 0x000ee2000c1e9900 */
[----:B-----5:R-:W-:Y:S01]  /*0e60*/  FADD R18, R21, R18 ;  /* 0x0000001215127221 */ /* 0x020fe20000000000 */
[----:B------:R-:W-:Y:S01]  /*0e70*/  FMUL R20, R20, UR8 ;  /* 0x0000000814147c20 */ /* 0x000fe20008400000 */
[----:B------:R-:W-:Y:S02]  /*0e80*/  FMUL R22, R22, UR8 ;  /* 0x0000000816167c20 */ /* 0x000fe40008400000 */
[----:B------:R-:W-:Y:S01]  /*0e90*/  FMUL R18, R18, UR8 ;  /* 0x0000000812127c20 */ /* 0x000fe20008400000 */
[----:B--2---:R-:W-:Y:S01]  /*0ea0*/  FADD R21, R24, R25 ;  /* 0x0000001918157221 */ /* 0x004fe20000000000 */
[----:B------:R-:W-:Y:S01]  /*0eb0*/  FMUL R24, R19, UR8 ;  /* 0x0000000813187c20 */ /* 0x000fe20008400000 */
[----:B------:R-:W2:Y:S01]  /*0ec0*/  LDG.E.CONSTANT R25, desc[UR6][R12.64+0x1800] ;  /* 0x001800060c197981 */ /* 0x000ea2000c1e9900 */
[----:B---3--:R-:W-:-:S03]  /*0ed0*/  FADD R26, R26, R27 ;  /* 0x0000001b1a1a7221 */ /* 0x008fc60000000000 */
[----:B------:R-:W-:Y:S01]  /*0ee0*/  FMNMX3 R7, R7, R24, R20, !PT ;  /* 0x0000001807077276 */ /* 0x000fe20007800014 */
[----:B------:R-:W-:Y:S01]  /*0ef0*/  FMUL R20, R21, UR8 ;  /* 0x0000000815147c20 */ /* 0x000fe20008400000 */
[----:B------:R-:W-:Y:S01]  /*0f00*/  FMUL R26, R26, UR8 ;  /* 0x000000081a1a7c20 */ /* 0x000fe20008400000 */
[----:B------:R-:W3:Y:S01]  /*0f10*/  LDG.E.CONSTANT R19, desc[UR6][R12.64+0x1000] ;  /* 0x001000060c137981 */ /* 0x000ee2000c1e9900 */
[----:B------:R-:W-:-:S03]  /*0f20*/  FMNMX3 R7, R7, R22, R18, !PT ;  /* 0x0000001607077276 */ /* 0x000fc60007800012 */
[----:B------:R-:W3:Y:S01]  /*0f30*/  LDG.E.CONSTANT R18, desc[UR6][R14.64+0x1000] ;  /* 0x001000060e127981 */ /* 0x000ee2000c1e9900 */
[----:B------:R-:W-:-:S03]  /*0f40*/  FMNMX3 R7, R7, R20, R26, !PT ;  /* 0x0000001407077276 */ /* 0x000fc6000780001a */
[----:B------:R-:W4:Y:S04]  /*0f50*/  LDG.E.CONSTANT R20, desc[UR6][R14.64+0x1400] ;  /* 0x001400060e147981 */ /* 0x000f28000c1e9900 */
[----:B------:R-:W4:Y:S04]  /*0f60*/  LDG.E.CONSTANT R21, desc[UR6][R12.64+0x1400] ;  /* 0x001400060c157981 */ /* 0x000f28000c1e9900 */
[----:B------:R-:W2:Y:S04]  /*0f70*/  LDG.E.CONSTANT R22, desc[UR6][R14.64+0x1800] ;  /* 0x001800060e167981 */ /* 0x000ea8000c1e9900 */
[----:B------:R0:W5:Y:S04]  /*0f80*/  LDG.E.CONSTANT R24, desc[UR6][R14.64+0x1c00] ;  /* 0x001c00060e187981 */ /* 0x000168000c1e9900 */
[----:B------:R1:W5:Y:S01]  /*0f90*/  LDG.E.CONSTANT R27, desc[UR6][R12.64+0x1c00] ;  /* 0x001c00060c1b7981 */ /* 0x000362000c1e9900 */
[----:B------:R-:W-:-:S04]  /*0fa0*/  IADD3 R16, PT, PT, R16, 0x10, RZ ;  /* 0x0000001010107810 */ /* 0x000fc80007ffe0ff */
[----:B------:R-:W-:Y:S02]  /*0fb0*/  ISETP.NE.AND P1, PT, R16, RZ, PT ;  /* 0x000000ff1000720c */ /* 0x000fe40003f25270 */
[----:B0-----:R-:W-:Y:S02]  /*0fc0*/  IADD3 R14, P2, PT, R14, 0x4000, RZ ;  /* 0x000040000e0e7810 */ /* 0x001fe40007f5e0ff */
[----:B-1----:R-:W-:Y:S01]  /*0fd0*/  IADD3 R12, P3, PT, R12, 0x4000, RZ ;  /* 0x000040000c0c7810 */ /* 0x002fe20007f7e0ff */
[----:B------:R-:W-:Y:S02]  /*0fe0*/  VIADD R17, R17, 0x1000 ;  /* 0x0000100011117836 */ /* 0x000fe40000000000 */
[----:B------:R-:W-:Y:S01]  /*0ff0*/  IMAD.X R15, RZ, RZ, R15, P2 ;  /* 0x000000ffff0f7224 */ /* 0x000fe200010e060f */
[----:B------:R-:W-:Y:S01]  /*1000*/  IADD3.X R13, PT, PT, RZ, R13, RZ, P3, !PT ;  /* 0x0000000dff0d7210 */ /* 0x000fe20001ffe4ff */
[----:B---3--:R-:W-:-:S04]  /*1010*/  FADD R18, R18, R19 ;  /* 0x0000001312127221 */ /* 0x008fc80000000000 */
[----:B------:R-:W-:Y:S01]  /*1020*/  FMUL R18, R18, UR8 ;  /* 0x0000000812127c20 */ /* 0x000fe20008400000 */
[----:B----4-:R-:W-:Y:S01]  /*1030*/  FADD R20, R20, R21 ;  /* 0x0000001514147221 */ /* 0x010fe20000000000 */
[----:B--2---:R-:W-:-:S03]  /*1040*/  FADD R22, R22, R25 ;  /* 0x0000001916167221 */ /* 0x004fc60000000000 */
[----:B------:R-:W-:Y:S01]  /*1050*/  FMUL R20, R20, UR8 ;  /* 0x0000000814147c20 */ /* 0x000fe20008400000 */
[----:B------:R-:W-:Y:S01]  /*1060*/  FMUL R22, R22, UR8 ;  /* 0x0000000816167c20 */ /* 0x000fe20008400000 */
[----:B-----5:R-:W-:-:S03]  /*1070*/  FADD R24, R24, R27 ;  /* 0x0000001b18187221 */ /* 0x020fc60000000000 */
[----:B------:R-:W-:Y:S01]  /*1080*/  FMNMX3 R7, R7, R18, R20, !PT ;  /* 0x0000001207077276 */ /* 0x000fe20007800014 */
[----:B------:R-:W-:-:S05]  /*1090*/  FMUL R24, R24, UR8 ;  /* 0x0000000818187c20 */ /* 0x000fca0008400000 */
[----:B------:R-:W-:Y:S01]  /*10a0*/  FMNMX3 R7, R7, R22, R24, !PT ;  /* 0x0000001607077276 */ /* 0x000fe20007800018 */
[----:B------:R-:W-:Y:S06]  /*10b0*/  @P1 BRA `(.L_x_68) ;  /* 0xfffffff800c01947 */ /* 0x000fec000383ffff */
.L_x_67:
[----:B------:R-:W-:Y:S05]  /*10c0*/  BSYNC.RECONVERGENT B1 ;  /* 0x0000000000017941 */ /* 0x000fea0003800200 */
.L_x_66:
[----:B------:R-:W-:Y:S05]  /*10d0*/  @!P0 BRA `(.L_x_55) ;  /* 0x0000000400988947 */ /* 0x000fea0003800000 */
[----:B------:R-:W-:Y:S01]  /*10e0*/  ISETP.GE.U32.AND P0, PT, R23, 0x8, PT ;  /* 0x000000081700780c */ /* 0x000fe20003f06070 */
[----:B------:R-:W-:Y:S01]  /*10f0*/  BSSY.RECONVERGENT B1, `(.L_x_69) ;  /* 0x000002d000017945 */ /* 0x000fe20003800200 */
[----:B------:R-:W-:-:S04]  /*1100*/  LOP3.LUT R25, R0, 0x7, RZ, 0xc0, !PT ;  /* 0x0000000700197812 */ /* 0x000fc800078ec0ff */
[----:B------:R-:W-:-:S07]  /*1110*/  ISETP.NE.AND P1, PT, R25, RZ, PT ;  /* 0x000000ff1900720c */ /* 0x000fce0003f25270 */
[----:B------:R-:W-:Y:S06]  /*1120*/  @!P0 BRA `(.L_x_70) ;  /* 0x0000000000a48947 */ /* 0x000fec0003800000 */
[----:B------:R-:W0:Y:S01]  /*1130*/  LDC.64 R12, c[0x0][0x388] ;  /* 0x0000e200ff0c7b82 */ /* 0x000e220000000a00 */
[C---:B------:R-:W-:Y:S01]  /*1140*/  IMAD.WIDE.U32 R14, R17.reuse, 0x4, R4 ;  /* 0x00000004110e7825 */ /* 0x040fe200078e0004 */
[----:B------:R-:W1:Y:S04]  /*1150*/  LDCU UR4, c[0x0][0x3a0] ;  /* 0x00007400ff0477ac */ /* 0x000e680008000800 */
[----:B------:R-:W2:Y:S04]  /*1160*/  LDG.E.CONSTANT R18, desc[UR6][R14.64] ;  /* 0x000000060e127981 */ /* 0x000ea8000c1e9900 */
[----:B------:R-:W3:Y:S04]  /*1170*/  LDG.E.CONSTANT R20, desc[UR6][R14.64+0x400] ;  /* 0x000400060e147981 */ /* 0x000ee8000c1e9900 */
[----:B------:R-:W4:Y:S04]  /*1180*/  LDG.E.CONSTANT R19, desc[UR6][R14.64+0x800] ;  /* 0x000800060e137981 */ /* 0x000f28000c1e9900 */
[----:B------:R-:W5:Y:S01]  /*1190*/  LDG.E.CONSTANT R22, desc[UR6][R14.64+0x1800] ;  /* 0x001800060e167981 */ /* 0x000f62000c1e9900 */
[----:B0-----:R-:W-:-:S05]  /*11a0*/  IMAD.WIDE.U32 R12, R17, 0x4, R12 ;  /* 0x00000004110c7825 */ /* 0x001fca00078e000c */
[----:B------:R-:W2:Y:S04]  /*11b0*/  LDG.E.CONSTANT R21, desc[UR6][R12.64] ;  /* 0x000000060c157981 */ /* 0x000ea8000c1e9900 */
[----:B------:R-:W3:Y:S04]  /*11c0*/  LDG.E.CONSTANT R23, desc[UR6][R12.64+0x400] ;  /* 0x000400060c177981 */ /* 0x000ee8000c1e9900 */
[----:B------:R-:W4:Y:S04]  /*11d0*/  LDG.E.CONSTANT R16, desc[UR6][R12.64+0x800] ;  /* 0x000800060c107981 */ /* 0x000f28000c1e9900 */
[----:B------:R-:W5:Y:S04]  /*11e0*/  LDG.E.CONSTANT R27, desc[UR6][R12.64+0xc00] ;  /* 0x000c00060c1b7981 */ /* 0x000f68000c1e9900 */
[----:B------:R-:W5:Y:S01]  /*11f0*/  LDG.E.CONSTANT R29, desc[UR6][R12.64+0x1000] ;  /* 0x001000060c1d7981 */ /* 0x000f62000c1e9900 */
[----:B--2---:R-:W-:-:S03]  /*1200*/  FADD R21, R18, R21 ;  /* 0x0000001512157221 */ /* 0x004fc60000000000 */
[----:B------:R-:W5:Y:S01]  /*1210*/  LDG.E.CONSTANT R18, desc[UR6][R14.64+0xc00] ;  /* 0x000c00060e127981 */ /* 0x000f62000c1e9900 */
[----:B---3--:R-:W-:Y:S01]  /*1220*/  FADD R20, R20, R23 ;  /* 0x0000001714147221 */ /* 0x008fe20000000000 */
[----:B-1----:R-:W-:Y:S02]  /*1230*/  FMUL R24, R21, UR4 ;  /* 0x0000000415187c20 */ /* 0x002fe40008400000 */
[----:B------:R-:W2:Y:S01]  /*1240*/  LDG.E.CONSTANT R23, desc[UR6][R14.64+0x1c00] ;  /* 0x001c00060e177981 */ /* 0x000ea2000c1e9900 */
[----:B------:R-:W-:-:S03]  /*1250*/  FMUL R26, R20, UR4 ;  /* 0x00000004141a7c20 */ /* 0x000fc60008400000 */
[----:B------:R-:W3:Y:S02]  /*1260*/  LDG.E.CONSTANT R20, desc[UR6][R14.64+0x1000] ;  /* 0x001000060e147981 */ /* 0x000ee4000c1e9900 */
[----:B------:R-:W-:Y:S02]  /*1270*/  FMNMX3 R7, R7, R24, R26, !PT ;  /* 0x0000001807077276 */ /* 0x000fe4000780001a */
[----:B------:R-:W2:Y:S01]  /*1280*/  LDG.E.CONSTANT R21, desc[UR6][R14.64+0x1400] ;  /* 0x001400060e157981 */ /* 0x000ea2000c1e9900 */
[----:B----4-:R-:W-:-:S03]  /*1290*/  FADD R26, R19, R16 ;  /* 0x00000010131a7221 */ /* 0x010fc60000000000 */
[----:B------:R-:W2:Y:S04]  /*12a0*/  LDG.E.CONSTANT R24, desc[UR6][R12.64+0x1400] ;  /* 0x001400060c187981 */ /* 0x000ea8000c1e9900 */
[----:B------:R-:W4:Y:S04]  /*12b0*/  LDG.E.CONSTANT R19, desc[UR6][R12.64+0x1800] ;  /* 0x001800060c137981 */ /* 0x000f28000c1e9900 */
[----:B------:R-:W4:Y:S01]  /*12c0*/  LDG.E.CONSTANT R16, desc[UR6][R12.64+0x1c00] ;  /* 0x001c00060c107981 */ /* 0x000f22000c1e9900 */
[----:B------:R-:W-:Y:S01]  /*12d0*/  FMUL R26, R26, UR4 ;  /* 0x000000041a1a7c20 */ /* 0x000fe20008400000 */
[----:B------:R-:W-:Y:S01]  /*12e0*/  IADD3 R17, PT, PT, R17, 0x800, RZ ;  /* 0x0000080011117810 */ /* 0x000fe20007ffe0ff */
[----:B-----5:R-:W-:-:S04]  /*12f0*/  FADD R18, R18, R27 ;  /* 0x0000001b12127221 */ /* 0x020fc80000000000 */
[----:B------:R-:W-:Y:S01]  /*1300*/  FMUL R18, R18, UR4 ;  /* 0x0000000412127c20 */ /* 0x000fe20008400000 */
[----:B---3--:R-:W-:-:S04]  /*1310*/  FADD R20, R20, R29 ;  /* 0x0000001d14147221 */ /* 0x008fc80000000000 */
[----:B------:R-:W-:Y:S01]  /*1320*/  FMNMX3 R7, R7, R26, R18, !PT ;  /* 0x0000001a07077276 */ /* 0x000fe20007800012 */
[----:B------:R-:W-:Y:S01]  /*1330*/  FMUL R20, R20, UR4 ;  /* 0x0000000414147c20 */ /* 0x000fe20008400000 */
[----:B--2---:R-:W-:Y:S01]  /*1340*/  FADD R21, R21, R24 ;  /* 0x0000001815157221 */ /* 0x004fe20000000000 */
[----:B----4-:R-:W-:-:S03]  /*1350*/  FADD R19, R22, R19 ;  /* 0x0000001316137221 */ /* 0x010fc60000000000 */
[----:B------:R-:W-:Y:S01]  /*1360*/  FMUL R21, R21, UR4 ;  /* 0x0000000415157c20 */ /* 0x000fe20008400000 */
[----:B------:R-:W-:Y:S01]  /*1370*/  FADD R16, R23, R16 ;  /* 0x0000001017107221 */ /* 0x000fe20000000000 */
[----:B------:R-:W-:-:S03]  /*1380*/  FMUL R12, R19, UR4 ;  /* 0x00000004130c7c20 */ /* 0x000fc60008400000 */
[----:B------:R-:W-:Y:S01]  /*1390*/  FMNMX3 R7, R7, R20, R21, !PT ;  /* 0x0000001407077276 */ /* 0x000fe20007800015 */
[----:B------:R-:W-:-:S05]  /*13a0*/  FMUL R16, R16, UR4 ;  /* 0x0000000410107c20 */ /* 0x000fca0008400000 */
[----:B------:R-:W-:-:S07]  /*13b0*/  FMNMX3 R7, R7, R12, R16, !PT ;  /* 0x0000000c07077276 */ /* 0x000fce0007800010 */
.L_x_70:
[----:B------:R-:W-:Y:S05]  /*13c0*/  BSYNC.RECONVERGENT B1 ;  /* 0x0000000000017941 */ /* 0x000fea0003800200 */
.L_x_69:
        /* <DEDUP_REMOVED lines=11> */
[----:B------:R-:W4:Y:S01]  /*1480*/  LDG.E.CONSTANT R20, desc[UR6][R12.64+0xc00] ;  /* 0x000c00060c147981 */ /* 0x000f22000c1e9900 */
[----:B0-----:R-:W-:-:S03]  /*1490*/  IMAD.WIDE.U32 R4, R17, 0x4, R14 ;  /* 0x0000000411047825 */ /* 0x001fc600078e000e */
[----:B------:R-:W5:Y:S04]  /*14a0*/  LDG.E.CONSTANT R14, desc[UR6][R12.64] ;  /* 0x000000060c0e7981 */ /* 0x000f68000c1e9900 */
[----:B------:R-:W5:Y:S04]  /*14b0*/  LDG.E.CONSTANT R15, desc[UR6][R4.64] ;  /* 0x00000006040f7981 */ /* 0x000f68000c1e9900 */
[----:B------:R-:W2:Y:S04]  /*14c0*/  LDG.E.CONSTANT R19, desc[UR6][R4.64+0x400] ;  /* 0x0004000604137981 */ /* 0x000ea8000c1e9900 */
[----:B------:R-:W3:Y:S04]  /*14d0*/  LDG.E.CONSTANT R21, desc[UR6][R4.64+0x800] ;  /* 0x0008000604157981 */ /* 0x000ee8000c1e9900 */
[----:B------:R-:W4:Y:S01]  /*14e0*/  LDG.E.CONSTANT R23, desc[UR6][R4.64+0xc00] ;  /* 0x000c000604177981 */ /* 0x000f22000c1e9900 */
[----:B------:R-:W-:-:S02]  /*14f0*/  VIADD R17, R17, 0x400 ;  /* 0x0000040011117836 */ /* 0x000fc40000000000 */
[----:B-----5:R-:W-:Y:S01]  /*1500*/  FADD R14, R14, R15 ;  /* 0x0000000f0e0e7221 */ /* 0x020fe20000000000 */
[----:B--2---:R-:W-:-:S03]  /*1510*/  FADD R16, R16, R19 ;  /* 0x0000001310107221 */ /* 0x004fc60000000000 */
[----:B-1----:R-:W-:Y:S01]  /*1520*/  FMUL R14, R14, UR4 ;  /* 0x000000040e0e7c20 */ /* 0x002fe20008400000 */
[----:B---3--:R-:W-:Y:S01]  /*1530*/  FADD R18, R18, R21 ;  /* 0x0000001512127221 */ /* 0x008fe20000000000 */
[----:B------:R-:W-:Y:S01]  /*1540*/  FMUL R16, R16, UR4 ;  /* 0x0000000410107c20 */ /* 0x000fe20008400000 */
[----:B----4-:R-:W-:Y:S02]  /*1550*/  FADD R20, R20, R23 ;  /* 0x0000001714147221 */ /* 0x010fe40000000000 */
[----:B------:R-:W-:Y:S02]  /*1560*/  FMUL R18, R18, UR4 ;  /* 0x0000000412127c20 */ /* 0x000fe40008400000 */
[----:B------:R-:W-:Y:S01]  /*1570*/  FMNMX3 R7, R7, R14, R16, !PT ;  /* 0x0000000e07077276 */ /* 0x000fe20007800010 */
[----:B------:R-:W-:-:S05]  /*1580*/  FMUL R20, R20, UR4 ;  /* 0x0000000414147c20 */ /* 0x000fca0008400000 */
[----:B------:R-:W-:-:S07]  /*1590*/  FMNMX3 R7, R7, R18, R20, !PT ;  /* 0x0000001207077276 */ /* 0x000fce0007800014 */
.L_x_72:
[----:B------:R-:W-:Y:S05]  /*15a0*/  BSYNC.RECONVERGENT B1 ;  /* 0x0000000000017941 */ /* 0x000fea0003800200 */
.L_x_71:
[----:B------:R-:W-:Y:S05]  /*15b0*/  @!P1 BRA `(.L_x_55) ;  /* 0x0000000000609947 */ /* 0x000fea0003800000 */
[----:B------:R-:W0:Y:S01]  /*15c0*/  LDC.64 R4, c[0x0][0x388] ;  /* 0x0000e200ff047b82 */ /* 0x000e220000000a00 */
[----:B------:R-:W-:-:S04]  /*15d0*/  IMAD.WIDE.U32 R8, R17, 0x4, R8 ;  /* 0x0000000411087825 */ /* 0x000fc800078e0008 */
[----:B------:R-:W-:Y:S01]  /*15e0*/  IMAD.MOV R0, RZ, RZ, -R0 ;  /* 0x000000ffff007224 */ /* 0x000fe200078e0a00 */
[----:B------:R-:W-:-:S04]  /*15f0*/  IADD3 R12, P0, PT, R8, R10, RZ ;  /* 0x0000000a080c7210 */ /* 0x000fc80007f1e0ff */
[----:B------:R-:W-:Y:S01]  /*1600*/  IADD3.X R13, PT, PT, R9, R11, RZ, P0, !PT ;  /* 0x0000000b090d7210 */ /* 0x000fe200007fe4ff */
[----:B0-----:R-:W-:-:S04]  /*1610*/  IMAD.WIDE.U32 R4, R17, 0x4, R4 ;  /* 0x0000000411047825 */ /* 0x001fc800078e0004 */
[----:B------:R-:W-:Y:S01]  /*1620*/  IMAD.MOV.U32 R8, RZ, RZ, R4 ;  /* 0x000000ffff087224 */ /* 0x000fe200078e0004 */
[----:B------:R-:W-:-:S07]  /*1630*/  MOV R11, R5 ;  /* 0x00000005000b7202 */ /* 0x000fce0000000f00 */
.L_x_73:
[----:B------:R-:W-:Y:S01]  /*1640*/  MOV R4, R12 ;  /* 0x0000000c00047202 */ /* 0x000fe20000000f00 */
[----:B------:R-:W-:Y:S01]  /*1650*/  IMAD.MOV.U32 R5, RZ, RZ, R13 ;  /* 0x000000ffff057224 */ /* 0x000fe200078e000d */
[----:B------:R-:W-:Y:S01]  /*1660*/  MOV R9, R11 ;  /* 0x0000000b00097202 */ /* 0x000fe20000000f00 */
[----:B------:R-:W0:Y:S03]  /*1670*/  LDCU UR4, c[0x0][0x3a0] ;  /* 0x00007400ff0477ac */ /* 0x000e260008000800 */
[----:B------:R-:W2:Y:S04]  /*1680*/  LDG.E.CONSTANT R4, desc[UR6][R4.64] ;  /* 0x0000000604047981 */ /* 0x000ea8000c1e9900 */
[----:B------:R1:W2:Y:S01]  /*1690*/  LDG.E.CONSTANT R9, desc[UR6][R8.64] ;  /* 0x0000000608097981 */ /* 0x0002a2000c1e9900 */
[----:B------:R-:W-:Y:S01]  /*16a0*/  VIADD R0, R0, 0x1 ;  /* 0x0000000100007836 */ /* 0x000fe20000000000 */
[----:B------:R-:W-:-:S04]  /*16b0*/  IADD3 R12, P2, PT, R12, 0x400, RZ ;  /* 0x000004000c0c7810 */ /* 0x000fc80007f5e0ff */
[----:B------:R-:W-:Y:S01]  /*16c0*/  ISETP.NE.AND P0, PT, R0, RZ, PT ;  /* 0x000000ff0000720c */ /* 0x000fe20003f05270 */
[----:B------:R-:W-:Y:S01]  /*16d0*/  IMAD.X R13, RZ, RZ, R13, P2 ;  /* 0x000000ffff0d7224 */ /* 0x000fe200010e060d */
[----:B-1----:R-:W-:-:S04]  /*16e0*/  IADD3 R8, P1, PT, R8, 0x400, RZ ;  /* 0x0000040008087810 */ /* 0x002fc80007f3e0ff */
[----:B------:R-:W-:Y:S01]  /*16f0*/  IADD3.X R11, PT, PT, RZ, R11, RZ, P1, !PT ;  /* 0x0000000bff0b7210 */ /* 0x000fe20000ffe4ff */
[----:B--2---:R-:W-:-:S04]  /*1700*/  FADD R10, R4, R9 ;  /* 0x00000009040a7221 */ /* 0x004fc80000000000 */
[----:B0-----:R-:W-:-:S05]  /*1710*/  FMUL R10, R10, UR4 ;  /* 0x000000040a0a7c20 */ /* 0x001fca0008400000 */
[----:B------:R-:W-:Y:S01]  /*1720*/  FMNMX R7, R10, R7, !PT ;  /* 0x000000070a077209 */ /* 0x000fe20007800000 */
[----:B------:R-:W-:Y:S06]  /*1730*/  @P0 BRA `(.L_x_73) ;  /* 0xfffffffc00c00947 */ /* 0x000fec000383ffff */
.L_x_55:
[----:B------:R-:W-:Y:S05]  /*1740*/  BSYNC.RECONVERGENT B0 ;  /* 0x0000000000007941 */ /* 0x000fea0003800200 */
.L_x_54:
[----:B------:R-:W0:Y:S02]  /*1750*/  SHFL.DOWN PT, R0, R7, 0x10, 0x1f ;  /* 0x0a001f0007007f89 */ /* 0x000e2400000e0000 */
[----:B0-----:R-:W-:Y:S02]  /*1760*/  FMNMX R4, R0, R7, !PT ;  /* 0x0000000700047209 */ /* 0x001fe40007800000 */
[----:B------:R-:W-:-:S03]  /*1770*/  SHF.R.U32.HI R7, RZ, 0x5, R2 ;  /* 0x00000005ff077819 */ /* 0x000fc60000011602 */
[----:B------:R-:W0:Y:S02]  /*1780*/  SHFL.DOWN PT, R5, R4, 0x8, 0x1f ;  /* 0x09001f0004057f89 */ /* 0x000e2400000e0000 */
[----:B0-----:R-:W-:-:S05]  /*1790*/  FMNMX R5, R4, R5, !PT ;  /* 0x0000000504057209 */ /* 0x001fca0007800000 */
[----:B------:R-:W0:Y:S02]  /*17a0*/  SHFL.DOWN PT, R0, R5, 0x4, 0x1f ;  /* 0x08801f0005007f89 */ /* 0x000e2400000e0000 */
[----:B0-----:R-:W-:Y:S01]  /*17b0*/  FMNMX R8, R5, R0, !PT ;  /* 0x0000000005087209 */ /* 0x001fe20007800000 */
[----:B------:R-:W-:Y:S01]  /*17c0*/  IMAD.MOV.U32 R5, RZ, RZ, -0x800000 ;  /* 0xff800000ff057424 */ /* 0x000fe200078e00ff */
[----:B------:R-:W-:-:S03]  /*17d0*/  LOP3.LUT P0, R0, R2, 0x1f, RZ, 0xc0, !PT ;  /* 0x0000001f02007812 */ /* 0x000fc6000780c0ff */
[----:B------:R-:W0:Y:S10]  /*17e0*/  SHFL.DOWN PT, R9, R8, 0x2, 0x1f ;  /* 0x08401f0008097f89 */ /* 0x000e3400000e0000 */
[----:B------:R-:W1:Y:S01]  /*17f0*/  @!P0 S2R R12, SR_CgaCtaId ;  /* 0x00000000000c8919 */ /* 0x000e620000008800 */
[----:B------:R-:W-:-:S02]  /*1800*/  @!P0 MOV R11, 0x400 ;  /* 0x00000400000b8802 */ /* 0x000fc40000000f00 */
[----:B0-----:R-:W-:-:S05]  /*1810*/  FMNMX R9, R8, R9, !PT ;  /* 0x0000000908097209 */ /* 0x001fca0007800000 */
[----:B------:R-:W0:Y:S01]  /*1820*/  SHFL.DOWN PT, R10, R9, 0x1, 0x1f ;  /* 0x08201f00090a7f89 */ /* 0x000e2200000e0000 */
[----:B-1----:R-:W-:-:S04]  /*1830*/  @!P0 LEA R4, R12, R11, 0x18 ;  /* 0x0000000b0c048211 */ /* 0x002fc800078ec0ff */
[----:B------:R-:W-:Y:S02]  /*1840*/  @!P0 LEA R4, R7, R4, 0x2 ;  /* 0x0000000407048211 */ /* 0x000fe400078e10ff */
[----:B0-----:R-:W-:-:S05]  /*1850*/  FMNMX R11, R9, R10, !PT ;  /* 0x0000000a090b7209 */ /* 0x001fca0007800000 */
        /* <DEDUP_REMOVED lines=9> */
[----:B------:R-:W-:-:S03]  /*18f0*/  MOV R4, 0xff800000 ;  /* 0xff80000000047802 */ /* 0x000fc60000000f00 */
[----:B------:R-:W-:-:S05]  /*1900*/  @!P0 IMAD R5, R2, 0x4, R5 ;  /* 0x0000000402058824 */ /* 0x000fca00078e0205 */
[----:B------:R0:W1:Y:S01]  /*1910*/  @!P0 LDS R4, [R5] ;  /* 0x0000000005048984 */ /* 0x0000620000000800 */
[----:B------:R-:W-:Y:S05]  /*1920*/  BRA.DIV UR4, `(.L_x_75) ;  /* 0x0000002604ec7947 */ /* 0x000fea000b800000 */
[----:B01----:R-:W0:Y:S02]  /*1930*/  SHFL.DOWN PT, R5, R4, 0x10, 0x1f ;  /* 0x0a001f0004057f89 */ /* 0x003e2400000e0000 */
[----:B0-----:R-:W-:-:S05]  /*1940*/  FMNMX R5, R5, R4, !PT ;  /* 0x0000000405057209 */ /* 0x001fca0007800000 */
[----:B------:R-:W0:Y:S02]  /*1950*/  SHFL.DOWN PT, R8, R5, 0x8, 0x1f ;  /* 0x09001f0005087f89 */ /* 0x000e2400000e0000 */
[----:B0-----:R-:W-:-:S05]  /*1960*/  FMNMX R8, R5, R8, !PT ;  /* 0x0000000805087209 */ /* 0x001fca0007800000 */
[----:B------:R-:W0:Y:S02]  /*1970*/  SHFL.DOWN PT, R9, R8, 0x4, 0x1f ;  /* 0x08801f0008097f89 */ /* 0x000e2400000e0000 */
[----:B0-----:R-:W-:-:S05]  /*1980*/  FMNMX R9, R8, R9, !PT ;  /* 0x0000000908097209 */ /* 0x001fca0007800000 */
[----:B------:R-:W0:Y:S02]  /*1990*/  SHFL.DOWN PT, R10, R9, 0x2, 0x1f ;  /* 0x08401f00090a7f89 */ /* 0x000e2400000e0000 */
[----:B0-----:R-:W-:-:S05]  /*19a0*/  FMNMX R10, R9, R10, !PT ;  /* 0x0000000a090a7209 */ /* 0x001fca0007800000 */
[----:B------:R0:W1:Y:S02]  /*19b0*/  SHFL.DOWN PT, R11, R10, 0x1, 0x1f ;  /* 0x08201f000a0b7f89 */ /* 0x00006400000e0000 */
.L_x_114:
[----:B------:R-:W-:Y:S02]  /*19c0*/  ISETP.NE.AND P0, PT, R2, RZ, PT ;  /* 0x000000ff0200720c */ /* 0x000fe40003f05270 */
[----:B-1----:R-:W-:-:S04]  /*19d0*/  FMNMX R11, R10, R11, !PT ;  /* 0x0000000b0a0b7209 */ /* 0x002fc80007800000 */
[----:B------:R-:W-:-:S07]  /*19e0*/  FSEL R5, R11, -INF , !P0 ;  /* 0xff8000000b057808 */ /* 0x000fce0004000000 */
.L_x_74:
[----:B------:R-:W-:Y:S05]  /*19f0*/  WARPSYNC.ALL ;  /* 0x0000000000007948 */ /* 0x000fea0003800000 */
[----:B------:R-:W0:Y:S01]  /*1a00*/  S2R R8, SR_CgaCtaId ;  /* 0x0000000000087919 */ /* 0x000e220000008800 */
[----:B------:R-:W-:Y:S01]  /*1a10*/  ISETP.NE.AND P0, PT, R2, RZ, PT ;  /* 0x000000ff0200720c */ /* 0x000fe20003f05270 */
[----:B------:R-:W1:Y:S01]  /*1a20*/  LDCU UR10, c[0x0][0x3a0] ;  /* 0x00007400ff0a77ac */ /* 0x000e620008000800 */
[----:B------:R-:W-:Y:S01]  /*1a30*/  MOV R9, 0x400 ;  /* 0x0000040000097802 */ /* 0x000fe20000000f00 */
[----:B------:R-:W-:Y:S01]  /*1a40*/  BSSY.RECONVERGENT B0, `(.L_x_76) ;  /* 0x00000ee000007945 */ /* 0x000fe20003800200 */
[----:B------:R-:W-:Y:S01]  /*1a50*/  HFMA2 R12, -RZ, RZ, 0, 0 ;  /* 0x00000000ff0c7431 */ /* 0x000fe200000001ff */
[----:B------:R-:W2:Y:S01]  /*1a60*/  LDCU UR11, c[0x0][0x3a0] ;  /* 0x00007400ff0b77ac */ /* 0x000ea20008000800 */
[----:B------:R-:W3:Y:S01]  /*1a70*/  LDCU UR12, c[0x0][0x3a0] ;  /* 0x00007400ff0c77ac */ /* 0x000ee20008000800 */
[----:B------:R-:W4:Y:S01]  /*1a80*/  LDCU UR13, c[0x0][0x3a0] ;  /* 0x00007400ff0d77ac */ /* 0x000f220008000800 */
[----:B0-----:R-:W-:Y:S01]  /*1a90*/  LEA R10, R8, R9, 0x18 ;  /* 0x00000009080a7211 */ /* 0x001fe200078ec0ff */
[----:B------:R-:W-:Y:S06]  /*1aa0*/  BAR.SYNC.DEFER_BLOCKING 0x0 ;  /* 0x0000000000007b1d */ /* 0x000fec0000010000 */
[----:B------:R0:W-:Y:S02]  /*1ab0*/  @!P0 STS [R10+0x20], R5 ;  /* 0x000020050a008388 */ /* 0x0001e40000000800 */
[----:B------:R-:W-:Y:S01]  /*1ac0*/  BAR.SYNC.DEFER_BLOCKING 0x0 ;  /* 0x0000000000007b1d */ /* 0x000fe20000010000 */
[----:B------:R-:W-:-:S13]  /*1ad0*/  ISETP.GE.AND P0, PT, R2, R3, PT ;  /* 0x000000030200720c */ /* 0x000fda0003f06270 */
[----:B01234-:R-:W-:Y:S05]  /*1ae0*/  @P0 BRA `(.L_x_77) ;  /* 0x0000000c008c0947 */ /* 0x01ffea0003800000 */
[----:B------:R-:W0:Y:S01]  /*1af0*/  LDC.64 R4, c[0x0][0x388] ;  /* 0x0000e200ff047b82 */ /* 0x000e220000000a00 */
[----:B------:R1:W2:Y:S01]  /*1b00*/  LDS R11, [R10+0x20] ;  /* 0x000020000a0b7984 */ /* 0x0002a20000000800 */
[----:B0-----:R-:W-:-:S04]  /*1b10*/  ISETP.NE.U32.AND P0, PT, R4, RZ, PT ;  /* 0x000000ff0400720c */ /* 0x001fc80003f05070 */
[----:B------:R-:W-:-:S13]  /*1b20*/  ISETP.NE.AND.EX P0, PT, R5, RZ, PT, P0 ;  /* 0x000000ff0500720c */ /* 0x000fda0003f05300 */
[----:B-12---:R-:W-:Y:S05]  /*1b30*/  @P0 BRA `(.L_x_78) ;  /* 0x00000004009c0947 */ /* 0x006fea0003800000 */
[----:B------:R-:W-:Y:S01]  /*1b40*/  LOP3.LUT R4, RZ, R2, RZ, 0x33, !PT ;  /* 0x00000002ff047212 */ /* 0x000fe200078e33ff */
[----:B------:R-:W-:Y:S01]  /*1b50*/  BSSY.RECONVERGENT B1, `(.L_x_79) ;  /* 0x000002a000017945 */ /* 0x000fe20003800200 */
[----:B------:R-:W-:Y:S01]  /*1b60*/  MOV R12, RZ ;  /* 0x000000ff000c7202 */ /* 0x000fe20000000f00 */
[----:B------:R-:W-:Y:S02]  /*1b70*/  IMAD.MOV.U32 R14, RZ, RZ, R2 ;  /* 0x000000ffff0e7224 */ /* 0x000fe400078e0002 */
[----:B------:R-:W-:-:S05]  /*1b80*/  IMAD.IADD R13, R4, 0x1, R3 ;  /* 0x00000001040d7824 */ /* 0x000fca00078e0203 */
[C---:B------:R-:W-:Y:S02]  /*1b90*/  LOP3.LUT R4, R13.reuse, 0x300, RZ, 0xc0, !PT ;  /* 0x000003000d047812 */ /* 0x040fe400078ec0ff */
[----:B------:R-:W-:Y:S02]  /*1ba0*/  ISETP.GE.U32.AND P0, PT, R13, 0x300, PT ;  /* 0x000003000d00780c */ /* 0x000fe40003f06070 */
[----:B------:R-:W-:-:S13]  /*1bb0*/  ISETP.NE.AND P1, PT, R4, 0x300, PT ;  /* 0x000003000400780c */ /* 0x000fda0003f25270 */
[----:B------:R-:W-:Y:S05]  /*1bc0*/  @!P1 BRA `(.L_x_80) ;  /* 0x0000000000889947 */ /* 0x000fea0003800000 */
[----:B------:R-:W0:Y:S01]  /*1bd0*/  LDCU.64 UR4, c[0x0][0x390] ;  /* 0x00007200ff0477ac */ /* 0x000e220008000a00 */
[----:B------:R-:W-:Y:S01]  /*1be0*/  IMAD.WIDE.U32 R4, R2, 0x4, RZ ;  /* 0x0000000402047825 */ /* 0x000fe200078e00ff */
[----:B------:R-:W-:Y:S01]  /*1bf0*/  LEA.HI R12, R13, 0x1, RZ, 0x18 ;  /* 0x000000010d0c7811 */ /* 0x000fe200078fc0ff */
[----:B------:R-:W1:Y:S02]  /*1c00*/  LDCU.64 UR8, c[0x0][0x380] ;  /* 0x00007000ff0877ac */ /* 0x000e640008000a00 */
[----:B------:R-:W-:Y:S02]  /*1c10*/  IMAD.MOV.U32 R14, RZ, RZ, R2 ;  /* 0x000000ffff0e7224 */ /* 0x000fe400078e0002 */
[----:B------:R-:W-:-:S03]  /*1c20*/  IMAD.WIDE R4, R6, 0x4, R4 ;  /* 0x0000000406047825 */ /* 0x000fc600078e0204 */
[C---:B0-----:R-:W-:Y:S02]  /*1c30*/  IADD3 R18, P1, PT, R4.reuse, UR4, RZ ;  /* 0x0000000404127c10 */ /* 0x041fe4000ff3e0ff */
[----:B-1----:R-:W-:Y:S02]  /*1c40*/  IADD3 R16, P2, PT, R4, UR8, RZ ;  /* 0x0000000804107c10 */ /* 0x002fe4000ff5e0ff */
[----:B------:R-:W-:Y:S01]  /*1c50*/  LOP3.LUT R4, R12, 0x3, RZ, 0xc0, !PT ;  /* 0x000000030c047812 */ /* 0x000fe200078ec0ff */
[----:B------:R-:W-:Y:S01]  /*1c60*/  HFMA2 R12, -RZ, RZ, 0, 0 ;  /* 0x00000000ff0c7431 */ /* 0x000fe200000001ff */
[C---:B------:R-:W-:Y:S02]  /*1c70*/  IADD3.X R21, PT, PT, R5.reuse, UR5, RZ, P1, !PT ;  /* 0x0000000505157c10 */ /* 0x040fe40008ffe4ff */
[----:B------:R-:W-:Y:S02]  /*1c80*/  IADD3.X R19, PT, PT, R5, UR9, RZ, P2, !PT ;  /* 0x0000000905137c10 */ /* 0x000fe400097fe4ff */
[----:B------:R-:W-:-:S07]  /*1c90*/  IADD3 R13, PT, PT, -R4, RZ, RZ ;  /* 0x000000ff040d7210 */ /* 0x000fce0007ffe1ff */
.L_x_81:
[----:B0-----:R-:W-:Y:S01]  /*1ca0*/  IMAD.MOV.U32 R4, RZ, RZ, R16 ;  /* 0x000000ffff047224 */ /* 0x001fe200078e0010 */
[----:B------:R-:W-:-:S05]  /*1cb0*/  MOV R5, R19 ;  /* 0x0000001300057202 */ /* 0x000fca0000000f00 */
[----:B------:R0:W2:Y:S01]  /*1cc0*/  LDG.E.CONSTANT R4, desc[UR6][R4.64] ;  /* 0x0000000604047981 */ /* 0x0000a2000c1e9900 */
[----:B------:R-:W-:Y:S01]  /*1cd0*/  VIADD R13, R13, 0x1 ;  /* 0x000000010d0d7836 */ /* 0x000fe20000000000 */
[----:B------:R-:W-:Y:S02]  /*1ce0*/  IADD3 R16, P3, PT, R16, 0x400, RZ ;  /* 0x0000040010107810 */ /* 0x000fe40007f7e0ff */
[----:B------:R-:W-:Y:S02]  /*1cf0*/  IADD3 R14, PT, PT, R14, 0x100, RZ ;  /* 0x000001000e0e7810 */ /* 0x000fe40007ffe0ff */
[----:B------:R-:W-:Y:S02]  /*1d00*/  IADD3.X R19, PT, PT, RZ, R19, RZ, P3, !PT ;  /* 0x00000013ff137210 */ /* 0x000fe40001ffe4ff */
[----:B0-----:R-:W-:Y:S01]  /*1d10*/  MOV R5, R21 ;  /* 0x0000001500057202 */ /* 0x001fe20000000f00 */
[----:B--2---:R-:W-:Y:S01]  /*1d20*/  FFMA R15, R4, UR10, -R11 ;  /* 0x0000000a040f7c23 */ /* 0x004fe2000800080b */
[----:B------:R-:W-:Y:S01]  /*1d30*/  IMAD.MOV.U32 R4, RZ, RZ, R18 ;  /* 0x000000ffff047224 */ /* 0x000fe200078e0012 */
[----:B------:R-:W-:-:S02]  /*1d40*/  IADD3 R18, P2, PT, R18, 0x400, RZ ;  /* 0x0000040012127810 */ /* 0x000fc40007f5e0ff */
[----:B------:R-:W-:-:S03]  /*1d50*/  FMUL R15, R15, 1.4426950216293334961 ;  /* 0x3fb8aa3b0f0f7820 */ /* 0x000fc60000400000 */
[----:B------:R-:W-:Y:S02]  /*1d60*/  IMAD.X R21, RZ, RZ, R21, P2 ;  /* 0x000000ffff157224 */ /* 0x000fe400010e0615 */
[----:B------:R-:W-:-:S13]  /*1d70*/  FSETP.GEU.AND P1, PT, R15, -126, PT ;  /* 0xc2fc00000f00780b */ /* 0x000fda0003f2e000 */
[----:B------:R-:W-:-:S04]  /*1d80*/  @!P1 FMUL R15, R15, 0.5 ;  /* 0x3f0000000f0f9820 */ /* 0x000fc80000400000 */
[----:B------:R-:W0:Y:S02]  /*1d90*/  MUFU.EX2 R17, R15 ;  /* 0x0000000f00117308 */ /* 0x000e240000000800 */
[----:B0-----:R-:W-:Y:S01]  /*1da0*/  @!P1 FMUL R17, R17, R17 ;  /* 0x0000001111119220 */ /* 0x001fe20000400000 */
[----:B------:R-:W-:-:S03]  /*1db0*/  ISETP.NE.AND P1, PT, R13, RZ, PT ;  /* 0x000000ff0d00720c */ /* 0x000fc60003f25270 */
[----:B------:R-:W-:Y:S01]  /*1dc0*/  FADD R12, R17, R12 ;  /* 0x0000000c110c7221 */ /* 0x000fe20000000000 */
[----:B------:R0:W-:Y:S09]  /*1dd0*/  STG.E desc[UR6][R4.64], R17 ;  /* 0x0000001104007986 */ /* 0x0001f2000c101906 */
[----:B------:R-:W-:Y:S05]  /*1de0*/  @P1 BRA `(.L_x_81) ;  /* 0xfffffffc00ac1947 */ /* 0x000fea000383ffff */
.L_x_80:
[----:B------:R-:W-:Y:S05]  /*1df0*/  BSYNC.RECONVERGENT B1 ;  /* 0x0000000000017941 */ /* 0x000fea0003800200 */
.L_x_79:
[----:B------:R-:W-:Y:S05]  /*1e00*/  @!P0 BRA `(.L_x_77) ;  /* 0x0000000800c48947 */ /* 0x000fea0003800000 */
[----:B------:R-:W1:Y:S01]  /*1e10*/  LDCU.64 UR4, c[0x0][0x380] ;  /* 0x00007000ff0477ac */ /* 0x000e620008000a00 */
[----:B0-----:R-:W-:Y:S01]  /*1e20*/  IMAD.WIDE.U32 R4, R14, 0x4, RZ ;  /* 0x000000040e047825 */ /* 0x001fe200078e00ff */
[----:B------:R-:W-:Y:S01]  /*1e30*/  BSSY.RECONVERGENT B1, `(.L_x_82) ;  /* 0x0000036000017945 */ /* 0x000fe20003800200 */
[----:B------:R-:W0:Y:S02]  /*1e40*/  LDCU.64 UR8, c[0x0][0x390] ;  /* 0x00007200ff0877ac */ /* 0x000e240008000a00 */
[----:B------:R-:W-:-:S03]  /*1e50*/  IMAD.WIDE R4, R6, 0x4, R4 ;  /* 0x0000000406047825 */ /* 0x000fc600078e0204 */
[----:B------:R-:W-:-:S05]  /*1e60*/  IADD3 R13, P0, PT, R4, 0x800, RZ ;  /* 0x00000800040d7810 */ /* 0x000fca0007f1e0ff */
[----:B------:R-:W-:Y:S01]  /*1e70*/  IMAD.X R18, RZ, RZ, R5, P0 ;  /* 0x000000ffff127224 */ /* 0x000fe200000e0605 */
[C---:B-1----:R-:W-:Y:S02]  /*1e80*/  IADD3 R4, P1, PT, R13.reuse, UR4, RZ ;  /* 0x000000040d047c10 */ /* 0x042fe4000ff3e0ff */
[----:B0-----:R-:W-:Y:S02]  /*1e90*/  IADD3 R13, P2, PT, R13, UR8, RZ ;  /* 0x000000080d0d7c10 */ /* 0x001fe4000ff5e0ff */
[C---:B------:R-:W-:Y:S02]  /*1ea0*/  IADD3.X R5, PT, PT, R18.reuse, UR5, RZ, P1, !PT ;  /* 0x0000000512057c10 */ /* 0x040fe40008ffe4ff */
[----:B------:R-:W-:-:S09]  /*1eb0*/  IADD3.X R18, PT, PT, R18, UR9, RZ, P2, !PT ;  /* 0x0000000912127c10 */ /* 0x000fd200097fe4ff */
.L_x_83:
[----:B-1----:R-:W2:Y:S04]  /*1ec0*/  LDG.E.CONSTANT R16, desc[UR6][R4.64+-0x800] ;  /* 0xfff8000604107981 */ /* 0x002ea8000c1e9900 */
[----:B------:R-:W3:Y:S04]  /*1ed0*/  LDG.E.CONSTANT R20, desc[UR6][R4.64+-0x400] ;  /* 0xfffc000604147981 */ /* 0x000ee8000c1e9900 */
[----:B------:R-:W4:Y:S04]  /*1ee0*/  LDG.E.CONSTANT R22, desc[UR6][R4.64] ;  /* 0x0000000604167981 */ /* 0x000f28000c1e9900 */
[----:B------:R-:W5:Y:S01]  /*1ef0*/  LDG.E.CONSTANT R24, desc[UR6][R4.64+0x400] ;  /* 0x0004000604187981 */ /* 0x000f62000c1e9900 */
[----:B------:R-:W-:Y:S01]  /*1f00*/  IMAD.MOV.U32 R17, RZ, RZ, R18 ;  /* 0x000000ffff117224 */ /* 0x000fe200078e0012 */
[----:B------:R-:W-:Y:S01]  /*1f10*/  IADD3 R14, PT, PT, R14, 0x400, RZ ;  /* 0x000004000e0e7810 */ /* 0x000fe20007ffe0ff */
[--C-:B--2---:R-:W-:Y:S01]  /*1f20*/  FFMA R16, R16, UR11, -R11.reuse ;  /* 0x0000000b10107c23 */ /* 0x104fe2000800080b */
[----:B---3--:R-:W-:-:S03]  /*1f30*/  FFMA R20, R20, UR11, -R11 ;  /* 0x0000000b14147c23 */ /* 0x008fc6000800080b */
[----:B------:R-:W-:Y:S01]  /*1f40*/  FMUL R16, R16, 1.4426950216293334961 ;  /* 0x3fb8aa3b10107820 */ /* 0x000fe20000400000 */
[----:B----4-:R-:W-:Y:S01]  /*1f50*/  FFMA R22, R22, UR11, -R11 ;  /* 0x0000000b16167c23 */ /* 0x010fe2000800080b */
[----:B------:R-:W-:-:S03]  /*1f60*/  FMUL R20, R20, 1.4426950216293334961 ;  /* 0x3fb8aa3b14147820 */ /* 0x000fc60000400000 */
[----:B------:R-:W-:Y:S01]  /*1f70*/  FSETP.GEU.AND P0, PT, R16, -126, PT ;  /* 0xc2fc00001000780b */ /* 0x000fe20003f0e000 */
[----:B-----5:R-:W-:Y:S01]  /*1f80*/  FFMA R24, R24, UR11, -R11 ;  /* 0x0000000b18187c23 */ /* 0x020fe2000800080b */
[----:B------:R-:W-:Y:S01]  /*1f90*/  FMUL R22, R22, 1.4426950216293334961 ;  /* 0x3fb8aa3b16167820 */ /* 0x000fe20000400000 */
[----:B------:R-:W-:Y:S02]  /*1fa0*/  FSETP.GEU.AND P1, PT, R20, -126, PT ;  /* 0xc2fc00001400780b */ /* 0x000fe40003f2e000 */
[----:B------:R-:W-:Y:S02]  /*1fb0*/  FMUL R24, R24, 1.4426950216293334961 ;  /* 0x3fb8aa3b18187820 */ /* 0x000fe40000400000 */
[----:B------:R-:W-:-:S03]  /*1fc0*/  FSETP.GEU.AND P2, PT, R22, -126, PT ;  /* 0xc2fc00001600780b */ /* 0x000fc60003f4e000 */
[----:B------:R-:W-:-:S03]  /*1fd0*/  FSETP.GEU.AND P3, PT, R24, -126, PT ;  /* 0xc2fc00001800780b */ /* 0x000fc60003f6e000 */
[----:B------:R-:W-:-:S03]  /*1fe0*/  @!P0 FMUL R16, R16, 0.5 ;  /* 0x3f00000010108820 */ /* 0x000fc60000400000 */
[----:B------:R-:W-:Y:S01]  /*1ff0*/  @!P1 FMUL R20, R20, 0.5 ;  /* 0x3f00000014149820 */ /* 0x000fe20000400000 */
[----:B------:R0:W1:Y:S03]  /*2000*/  MUFU.EX2 R15, R16 ;  /* 0x00000010000f7308 */ /* 0x0000660000000800 */
[----:B------:R-:W-:-:S03]  /*2010*/  @!P2 FMUL R22, R22, 0.5 ;  /* 0x3f0000001616a820 */ /* 0x000fc60000400000 */
[----:B------:R-:W-:Y:S02]  /*2020*/  @!P3 FMUL R24, R24, 0.5 ;  /* 0x3f0000001818b820 */ /* 0x000fe40000400000 */
[----:B------:R-:W2:Y:S01]  /*2030*/  MUFU.EX2 R19, R20 ;  /* 0x0000001400137308 */ /* 0x000ea20000000800 */
[----:B0-----:R-:W-:-:S07]  /*2040*/  MOV R16, R13 ;  /* 0x0000000d00107202 */ /* 0x001fce0000000f00 */
[----:B------:R-:W0:Y:S01]  /*2050*/  MUFU.EX2 R21, R22 ;  /* 0x0000001600157308 */ /* 0x000e220000000800 */
[----:B-1----:R-:W-:Y:S01]  /*2060*/  @!P0 FMUL R15, R15, R15 ;  /* 0x0000000f0f0f8220 */ /* 0x002fe20000400000 */
[----:B------:R-:W-:-:S03]  /*2070*/  ISETP.GE.AND P0, PT, R14, R3, PT ;  /* 0x000000030e00720c */ /* 0x000fc60003f06270 */
[----:B------:R-:W-:Y:S01]  /*2080*/  FADD R12, R15, R12 ;  /* 0x0000000c0f0c7221 */ /* 0x000fe20000000000 */
[----:B------:R1:W-:Y:S02]  /*2090*/  STG.E desc[UR6][R16.64+-0x800], R15 ;  /* 0xfff8000f10007986 */ /* 0x0003e4000c101906 */
[----:B------:R-:W3:Y:S01]  /*20a0*/  MUFU.EX2 R23, R24 ;  /* 0x0000001800177308 */ /* 0x000ee20000000800 */
[----:B--2---:R-:W-:Y:S01]  /*20b0*/  @!P1 FMUL R19, R19, R19 ;  /* 0x0000001313139220 */ /* 0x004fe20000400000 */
[----:B------:R-:W-:-:S03]  /*20c0*/  IADD3 R4, P1, PT, R4, 0x1000, RZ ;  /* 0x0000100004047810 */ /* 0x000fc60007f3e0ff */
[----:B------:R-:W-:Y:S01]  /*20d0*/  FADD R12, R12, R19 ;  /* 0x000000130c0c7221 */ /* 0x000fe20000000000 */
[----:B------:R1:W-:Y:S01]  /*20e0*/  STG.E desc[UR6][R16.64+-0x400], R19 ;  /* 0xfffc001310007986 */ /* 0x0003e2000c101906 */
[----:B------:R-:W-:Y:S02]  /*20f0*/  IMAD.X R5, RZ, RZ, R5, P1 ;  /* 0x000000ffff057224 */ /* 0x000fe400008e0605 */
[----:B0-----:R-:W-:Y:S01]  /*2100*/  @!P2 FMUL R21, R21, R21 ;  /* 0x000000151515a220 */ /* 0x001fe20000400000 */
[----:B------:R-:W-:-:S03]  /*2110*/  IADD3 R13, P2, PT, R16, 0x1000, RZ ;  /* 0x00001000100d7810 */ /* 0x000fc60007f5e0ff */
[----:B------:R-:W-:Y:S01]  /*2120*/  FADD R12, R12, R21 ;  /* 0x000000150c0c7221 */ /* 0x000fe20000000000 */
[----:B------:R1:W-:Y:S01]  /*2130*/  STG.E desc[UR6][R16.64], R21 ;  /* 0x0000001510007986 */ /* 0x0003e2000c101906 */
[----:B------:R-:W-:Y:S01]  /*2140*/  IADD3.X R18, PT, PT, RZ, R17, RZ, P2, !PT ;  /* 0x00000011ff127210 */ /* 0x000fe200017fe4ff */
[----:B---3--:R-:W-:-:S04]  /*2150*/  @!P3 FMUL R23, R23, R23 ;  /* 0x000000171717b220 */ /* 0x008fc80000400000 */
[----:B------:R-:W-:Y:S01]  /*2160*/  FADD R12, R12, R23 ;  /* 0x000000170c0c7221 */ /* 0x000fe20000000000 */
[----:B------:R1:W-:Y:S01]  /*2170*/  STG.E desc[UR6][R16.64+0x400], R23 ;  /* 0x0004001710007986 */ /* 0x0003e2000c101906 */
[----:B------:R-:W-:Y:S05]  /*2180*/  @!P0 BRA `(.L_x_83) ;  /* 0xfffffffc004c8947 */ /* 0x000fea000383ffff */
[----:B------:R-:W-:Y:S05]  /*2190*/  BSYNC.RECONVERGENT B1 ;  /* 0x0000000000017941 */ /* 0x000fea0003800200 */
.L_x_82:
[----:B------:R-:W-:Y:S05]  /*21a0*/  BRA `(.L_x_77) ;  /* 0x0000000400dc7947 */ /* 0x000fea0003800000 */
.L_x_78:
[----:B------:R-:W-:Y:S01]  /*21b0*/  LOP3.LUT R12, RZ, R2, RZ, 0x33, !PT ;  /* 0x00000002ff0c7212 */ /* 0x000fe200078e33ff */
[----:B------:R-:W-:Y:S01]  /*21c0*/  BSSY.RECONVERGENT B1, `(.L_x_84) ;  /* 0x0000030000017945 */ /* 0x000fe20003800200 */
[----:B------:R-:W-:-:S03]  /*21d0*/  IMAD.MOV.U32 R14, RZ, RZ, R2 ;  /* 0x000000ffff0e7224 */ /* 0x000fc600078e0002 */
[----:B------:R-:W-:-:S05]  /*21e0*/  IMAD.IADD R16, R12, 0x1, R3 ;  /* 0x000000010c107824 */ /* 0x000fca00078e0203 */
[C---:B------:R-:W-:Y:S02]  /*21f0*/  LOP3.LUT R12, R16.reuse, 0x300, RZ, 0xc0, !PT ;  /* 0x00000300100c7812 */ /* 0x040fe400078ec0ff */
[----:B------:R-:W-:Y:S02]  /*2200*/  ISETP.GE.U32.AND P0, PT, R16, 0x300, PT ;  /* 0x000003001000780c */ /* 0x000fe40003f06070 */
[----:B------:R-:W-:Y:S01]  /*2210*/  ISETP.NE.AND P1, PT, R12, 0x300, PT ;  /* 0x000003000c00780c */ /* 0x000fe20003f25270 */
[----:B------:R-:W-:-:S12]  /*2220*/  HFMA2 R12, -RZ, RZ, 0, 0 ;  /* 0x00000000ff0c7431 */ /* 0x000fd800000001ff */
[----:B------:R-:W-:Y:S05]  /*2230*/  @!P1 BRA `(.L_x_85) ;  /* 0x0000000000a09947 */ /* 0x000fea0003800000 */
[----:B------:R-:W0:Y:S01]  /*2240*/  LDCU.64 UR4, c[0x0][0x390] ;  /* 0x00007200ff0477ac */ /* 0x000e220008000a00 */
[----:B------:R-:W-:Y:S01]  /*2250*/  IMAD.WIDE.U32 R12, R2, 0x4, RZ ;  /* 0x00000004020c7825 */ /* 0x000fe200078e00ff */
[----:B------:R-:W1:Y:S02]  /*2260*/  LDCU.64 UR8, c[0x0][0x380] ;  /* 0x00007000ff0877ac */ /* 0x000e640008000a00 */
[----:B------:R-:W-:Y:S01]  /*2270*/  IADD3 R18, P1, PT, R12, R4, RZ ;  /* 0x000000040c127210 */ /* 0x000fe20007f3e0ff */
[----:B------:R-:W-:Y:S01]  /*2280*/  IMAD.WIDE R14, R6, 0x4, R12 ;  /* 0x00000004060e7825 */ /* 0x000fe200078e020c */
[----:B------:R-:W-:Y:S02]  /*2290*/  LEA.HI R12, R16, 0x1, RZ, 0x18 ;  /* 0x00000001100c7811 */ /* 0x000fe400078fc0ff */
[----:B------:R-:W-:Y:S02]  /*22a0*/  IADD3.X R19, PT, PT, R13, R5, RZ, P1, !PT ;  /* 0x000000050d137210 */ /* 0x000fe40000ffe4ff */
[----:B------:R-:W-:Y:S01]  /*22b0*/  LOP3.LUT R13, R12, 0x3, RZ, 0xc0, !PT ;  /* 0x000000030c0d7812 */ /* 0x000fe200078ec0ff */
[----:B------:R-:W-:-:S04]  /*22c0*/  IMAD.MOV.U32 R12, RZ, RZ, RZ ;  /* 0x000000ffff0c7224 */ /* 0x000fc800078e00ff */
[----:B------:R-:W-:Y:S01]  /*22d0*/  IMAD.MOV R13, RZ, RZ, -R13 ;  /* 0x000000ffff0d7224 */ /* 0x000fe200078e0a0d */
[C---:B0-----:R-:W-:Y:S02]  /*22e0*/  IADD3 R21, P2, PT, R14.reuse, UR4, RZ ;  /* 0x000000040e157c10 */ /* 0x041fe4000ff5e0ff */
[----:B-1----:R-:W-:Y:S02]  /*22f0*/  IADD3 R20, P3, PT, R14, UR8, RZ ;  /* 0x000000080e147c10 */ /* 0x002fe4000ff7e0ff */
[C---:B------:R-:W-:Y:S02]  /*2300*/  IADD3.X R22, PT, PT, R15.reuse, UR5, RZ, P2, !PT ;  /* 0x000000050f167c10 */ /* 0x040fe400097fe4ff */
[----:B------:R-:W-:Y:S02]  /*2310*/  IADD3.X R15, PT, PT, R15, UR9, RZ, P3, !PT ;  /* 0x000000090f0f7c10 */ /* 0x000fe40009ffe4ff */
[----:B------:R-:W-:-:S07]  /*2320*/  MOV R14, R2 ;  /* 0x00000002000e7202 */ /* 0x000fce0000000f00 */
.L_x_86:
[----:B------:R-:W-:Y:S01]  /*2330*/  MOV R16, R20 ;  /* 0x0000001400107202 */ /* 0x000fe20000000f00 */
[----:B------:R-:W-:Y:S01]  /*2340*/  IMAD.MOV.U32 R17, RZ, RZ, R15 ;  /* 0x000000ffff117224 */ /* 0x000fe200078e000f */
[----:B------:R-:W2:Y:S04]  /*2350*/  LDG.E.CONSTANT R23, desc[UR6][R18.64] ;  /* 0x0000000612177981 */ /* 0x000ea8000c1e9900 */
[----:B------:R0:W2:Y:S01]  /*2360*/  LDG.E.CONSTANT R16, desc[UR6][R16.64] ;  /* 0x0000000610107981 */ /* 0x0000a2000c1e9900 */
[----:B------:R-:W-:Y:S01]  /*2370*/  IADD3 R13, PT, PT, R13, 0x1, RZ ;  /* 0x000000010d0d7810 */ /* 0x000fe20007ffe0ff */
[----:B0-----:R-:W-:Y:S01]  /*2380*/  IMAD.MOV.U32 R17, RZ, RZ, R22 ;  /* 0x000000ffff117224 */ /* 0x001fe200078e0016 */
[----:B------:R-:W-:Y:S02]  /*2390*/  IADD3 R18, P3, PT, R18, 0x400, RZ ;  /* 0x0000040012127810 */ /* 0x000fe40007f7e0ff */
[----:B------:R-:W-:Y:S01]  /*23a0*/  IADD3 R20, P4, PT, R20, 0x400, RZ ;  /* 0x0000040014147810 */ /* 0x000fe20007f9e0ff */
[----:B------:R-:W-:-:S02]  /*23b0*/  VIADD R14, R14, 0x100 ;  /* 0x000001000e0e7836 */ /* 0x000fc40000000000 */
[----:B------:R-:W-:Y:S01]  /*23c0*/  IMAD.X R19, RZ, RZ, R19, P3 ;  /* 0x000000ffff137224 */ /* 0x000fe200018e0613 */
[----:B------:R-:W-:Y:S01]  /*23d0*/  IADD3.X R15, PT, PT, RZ, R15, RZ, P4, !PT ;  /* 0x0000000fff0f7210 */ /* 0x000fe200027fe4ff */
[----:B--2---:R-:W-:-:S04]  /*23e0*/  FADD R24, R16, R23 ;  /* 0x0000001710187221 */ /* 0x004fc80000000000 */
[----:B------:R-:W-:-:S04]  /*23f0*/  FFMA R24, R24, UR12, -R11 ;  /* 0x0000000c18187c23 */ /* 0x000fc8000800080b */
[----:B------:R-:W-:-:S05]  /*2400*/  FMUL R24, R24, 1.4426950216293334961 ;  /* 0x3fb8aa3b18187820 */ /* 0x000fca0000400000 */
[----:B------:R-:W-:-:S13]  /*2410*/  FSETP.GEU.AND P1, PT, R24, -126, PT ;  /* 0xc2fc00001800780b */ /* 0x000fda0003f2e000 */
[----:B------:R-:W-:-:S04]  /*2420*/  @!P1 FMUL R24, R24, 0.5 ;  /* 0x3f00000018189820 */ /* 0x000fc80000400000 */
[----:B------:R-:W0:Y:S01]  /*2430*/  MUFU.EX2 R23, R24 ;  /* 0x0000001800177308 */ /* 0x000e220000000800 */
[----:B------:R-:W-:Y:S01]  /*2440*/  MOV R16, R21 ;  /* 0x0000001500107202 */ /* 0x000fe20000000f00 */
[----:B0-----:R-:W-:-:S05]  /*2450*/  @!P1 FMUL R23, R23, R23 ;  /* 0x0000001717179220 */ /* 0x001fca0000400000 */
[----:B------:R0:W-:Y:S01]  /*2460*/  STG.E desc[UR6][R16.64], R23 ;  /* 0x0000001710007986 */ /* 0x0001e2000c101906 */
[----:B------:R-:W-:Y:S02]  /*2470*/  ISETP.NE.AND P1, PT, R13, RZ, PT ;  /* 0x000000ff0d00720c */ /* 0x000fe40003f25270 */
[----:B------:R-:W-:Y:S01]  /*2480*/  IADD3 R21, P2, PT, R21, 0x400, RZ ;  /* 0x0000040015157810 */ /* 0x000fe20007f5e0ff */
[----:B------:R-:W-:-:S03]  /*2490*/  FADD R12, R23, R12 ;  /* 0x0000000c170c7221 */ /* 0x000fc60000000000 */
[----:B------:R-:W-:-:S07]  /*24a0*/  IADD3.X R22, PT, PT, RZ, R22, RZ, P2, !PT ;  /* 0x00000016ff167210 */ /* 0x000fce00017fe4ff */
[----:B0-----:R-:W-:Y:S05]  /*24b0*/  @P1 BRA `(.L_x_86) ;  /* 0xfffffffc009c1947 */ /* 0x001fea000383ffff */
.L_x_85:
[----:B------:R-:W-:Y:S05]  /*24c0*/  BSYNC.RECONVERGENT B1 ;  /* 0x0000000000017941 */ /* 0x000fea0003800200 */
.L_x_84:
[----:B------:R-:W-:Y:S05]  /*24d0*/  @!P0 BRA `(.L_x_77) ;  /* 0x0000000400108947 */ /* 0x000fea0003800000 */
[----:B------:R-:W0:Y:S01]  /*24e0*/  LDCU.64 UR4, c[0x0][0x380] ;  /* 0x00007000ff0477ac */ /* 0x000e220008000a00 */
[----:B------:R-:W-:Y:S01]  /*24f0*/  IMAD.WIDE.U32 R16, R14, 0x4, RZ ;  /* 0x000000040e107825 */ /* 0x000fe200078e00ff */
[----:B------:R-:W1:Y:S02]  /*2500*/  LDCU.64 UR8, c[0x0][0x390] ;  /* 0x00007200ff0877ac */ /* 0x000e640008000a00 */
[----:B------:R-:W-:Y:S01]  /*2510*/  IADD3 R4, P2, PT, R16, R4, RZ ;  /* 0x0000000410047210 */ /* 0x000fe20007f5e0ff */
[----:B------:R-:W-:-:S03]  /*2520*/  IMAD.WIDE R18, R6, 0x4, R16 ;  /* 0x0000000406127825 */ /* 0x000fc600078e0210 */
[----:B------:R-:W-:Y:S02]  /*2530*/  IADD3 R16, P3, PT, R4, 0x800, RZ ;  /* 0x0000080004107810 */ /* 0x000fe40007f7e0ff */
[----:B------:R-:W-:Y:S02]  /*2540*/  IADD3 R13, P0, PT, R18, 0x800, RZ ;  /* 0x00000800120d7810 */ /* 0x000fe40007f1e0ff */
[----:B------:R-:W-:-:S03]  /*2550*/  IADD3.X R17, PT, PT, RZ, R17, R5, P3, P2 ;  /* 0x00000011ff117210 */ /* 0x000fc60001fe4405 */
[----:B------:R-:W-:Y:S01]  /*2560*/  IMAD.X R18, RZ, RZ, R19, P0 ;  /* 0x000000ffff127224 */ /* 0x000fe200000e0613 */
[C---:B0-----:R-:W-:Y:S02]  /*2570*/  IADD3 R4, P1, PT, R13.reuse, UR4, RZ ;  /* 0x000000040d047c10 */ /* 0x041fe4000ff3e0ff */
[----:B-1----:R-:W-:Y:S02]  /*2580*/  IADD3 R13, P4, PT, R13, UR8, RZ ;  /* 0x000000080d0d7c10 */ /* 0x002fe4000ff9e0ff */
[C---:B------:R-:W-:Y:S02]  /*2590*/  IADD3.X R5, PT, PT, R18.reuse, UR5, RZ, P1, !PT ;  /* 0x0000000512057c10 */ /* 0x040fe40008ffe4ff */
[----:B------:R-:W-:-:S09]  /*25a0*/  IADD3.X R20, PT, PT, R18, UR9, RZ, P4, !PT ;  /* 0x0000000912147c10 */ /* 0x000fd2000a7fe4ff */
.L_x_87:
[----:B--2---:R-:W2:Y:S04]  /*25b0*/  LDG.E.CONSTANT R19, desc[UR6][R4.64+-0x800] ;  /* 0xfff8000604137981 */ /* 0x004ea8000c1e9900 */
        /* <DEDUP_REMOVED lines=8> */
[----:B--2---:R-:W-:-:S04]  /*2640*/  FADD R22, R19, R22 ;  /* 0x0000001613167221 */ /* 0x004fc80000000000 */
[----:B------:R-:W-:Y:S01]  /*2650*/  FFMA R22, R22, UR13, -R11 ;  /* 0x0000000d16167c23 */ /* 0x000fe2000800080b */
[----:B---3--:R-:W-:-:S03]  /*2660*/  FADD R24, R21, R24 ;  /* 0x0000001815187221 */ /* 0x008fc60000000000 */
[----:B------:R-:W-:Y:S01]  /*2670*/  FMUL R19, R22, 1.4426950216293334961 ;  /* 0x3fb8aa3b16137820 */ /* 0x000fe20000400000 */
[----:B------:R-:W-:-:S04]  /*2680*/  FFMA R24, R24, UR13, -R11 ;  /* 0x0000000d18187c23 */ /* 0x000fc8000800080b */
[----:B------:R-:W-:Y:S01]  /*2690*/  FSETP.GEU.AND P0, PT, R19, -126, PT ;  /* 0xc2fc00001300780b */ /* 0x000fe20003f0e000 */
[----:B----4-:R-:W-:Y:S01]  /*26a0*/  FADD R26, R23, R26 ;  /* 0x0000001a171a7221 */ /* 0x010fe20000000000 */
[----:B------:R-:W-:-:S03]  /*26b0*/  FMUL R24, R24, 1.4426950216293334961 ;  /* 0x3fb8aa3b18187820 */ /* 0x000fc60000400000 */
[----:B------:R-:W-:Y:S02]  /*26c0*/  FFMA R26, R26, UR13, -R11 ;  /* 0x0000000d1a1a7c23 */ /* 0x000fe4000800080b */
[----:B------:R-:W-:Y:S01]  /*26d0*/  FSETP.GEU.AND P1, PT, R24, -126, PT ;  /* 0xc2fc00001800780b */ /* 0x000fe20003f2e000 */
[----:B-----5:R-:W-:Y:S01]  /*26e0*/  FADD R18, R15, R18 ;  /* 0x000000120f127221 */ /* 0x020fe20000000000 */
[----:B------:R-:W-:-:S04]  /*26f0*/  FMUL R26, R26, 1.4426950216293334961 ;  /* 0x3fb8aa3b1a1a7820 */ /* 0x000fc80000400000 */
[----:B------:R-:W-:Y:S01]  /*2700*/  @!P0 FMUL R19, R19, 0.5 ;  /* 0x3f00000013138820 */ /* 0x000fe20000400000 */
[----:B------:R-:W-:Y:S01]  /*2710*/  FFMA R18, R18, UR13, -R11 ;  /* 0x0000000d12127c23 */ /* 0x000fe2000800080b */
[----:B------:R-:W-:Y:S02]  /*2720*/  FSETP.GEU.AND P2, PT, R26, -126, PT ;  /* 0xc2fc00001a00780b */ /* 0x000fe40003f4e000 */
[----:B------:R0:W1:Y:S01]  /*2730*/  MUFU.EX2 R21, R19 ;  /* 0x0000001300157308 */ /* 0x0000620000000800 */
[----:B------:R-:W-:Y:S02]  /*2740*/  FMUL R18, R18, 1.4426950216293334961 ;  /* 0x3fb8aa3b12127820 */ /* 0x000fe40000400000 */
[----:B------:R-:W-:-:S03]  /*2750*/  @!P1 FMUL R24, R24, 0.5 ;  /* 0x3f00000018189820 */ /* 0x000fc60000400000 */
[----:B------:R-:W-:Y:S02]  /*2760*/  FSETP.GEU.AND P3, PT, R18, -126, PT ;  /* 0xc2fc00001200780b */ /* 0x000fe40003f6e000 */
[----:B------:R-:W2:Y:S01]  /*2770*/  MUFU.EX2 R23, R24 ;  /* 0x0000001800177308 */ /* 0x000ea20000000800 */
[----:B0-----:R-:W-:Y:S02]  /*2780*/  IMAD.MOV.U32 R19, RZ, RZ, R20 ;  /* 0x000000ffff137224 */ /* 0x001fe400078e0014 */
[----:B------:R-:W-:-:S05]  /*2790*/  @!P2 FMUL R26, R26, 0.5 ;  /* 0x3f0000001a1aa820 */ /* 0x000fca0000400000 */
[----:B------:R-:W0:Y:S01]  /*27a0*/  MUFU.EX2 R25, R26 ;  /* 0x0000001a00197308 */ /* 0x000e220000000800 */
[----:B-1----:R-:W-:Y:S01]  /*27b0*/  @!P0 FMUL R21, R21, R21 ;  /* 0x0000001515158220 */ /* 0x002fe20000400000 */
[----:B------:R-:W-:Y:S01]  /*27c0*/  ISETP.GE.AND P0, PT, R14, R3, PT ;  /* 0x000000030e00720c */ /* 0x000fe20003f06270 */
[----:B------:R-:W-:Y:S02]  /*27d0*/  @!P3 FMUL R18, R18, 0.5 ;  /* 0x3f0000001212b820 */ /* 0x000fe40000400000 */
[----:B------:R-:W-:-:S03]  /*27e0*/  FADD R12, R21, R12 ;  /* 0x0000000c150c7221 */ /* 0x000fc60000000000 */
[----:B------:R1:W3:Y:S01]  /*27f0*/  MUFU.EX2 R15, R18 ;  /* 0x00000012000f7308 */ /* 0x0002e20000000800 */
[----:B--2---:R-:W-:Y:S01]  /*2800*/  @!P1 FMUL R23, R23, R23 ;  /* 0x0000001717179220 */ /* 0x004fe20000400000 */
[----:B------:R-:W-:-:S03]  /*2810*/  IADD3 R4, P1, PT, R4, 0x1000, RZ ;  /* 0x0000100004047810 */ /* 0x000fc60007f3e0ff */
[----:B------:R-:W-:Y:S02]  /*2820*/  FADD R12, R12, R23 ;  /* 0x000000170c0c7221 */ /* 0x000fe40000000000 */
[----:B------:R-:W-:Y:S01]  /*2830*/  IMAD.X R5, RZ, RZ, R5, P1 ;  /* 0x000000ffff057224 */ /* 0x000fe200008e0605 */
[----:B-1----:R-:W-:Y:S01]  /*2840*/  MOV R18, R13 ;  /* 0x0000000d00127202 */ /* 0x002fe20000000f00 */
[----:B0-----:R-:W-:Y:S01]  /*2850*/  @!P2 FMUL R25, R25, R25 ;  /* 0x000000191919a220 */ /* 0x001fe20000400000 */
[----:B------:R-:W-:-:S03]  /*2860*/  IADD3 R16, P2, PT, R16, 0x1000, RZ ;  /* 0x0000100010107810 */ /* 0x000fc60007f5e0ff */
[----:B------:R2:W-:Y:S01]  /*2870*/  STG.E desc[UR6][R18.64+-0x800], R21 ;  /* 0xfff8001512007986 */ /* 0x0005e2000c101906 */
[----:B------:R-:W-:Y:S01]  /*2880*/  FADD R12, R12, R25 ;  /* 0x000000190c0c7221 */ /* 0x000fe20000000000 */
[----:B------:R-:W-:Y:S01]  /*2890*/  IADD3.X R17, PT, PT, RZ, R17, RZ, P2, !PT ;  /* 0x00000011ff117210 */ /* 0x000fe200017fe4ff */
[----:B---3--:R-:W-:Y:S01]  /*28a0*/  @!P3 FMUL R15, R15, R15 ;  /* 0x0000000f0f0fb220 */ /* 0x008fe20000400000 */
[----:B------:R2:W-:Y:S01]  /*28b0*/  STG.E desc[UR6][R18.64+-0x400], R23 ;  /* 0xfffc001712007986 */ /* 0x0005e2000c101906 */
[----:B------:R-:W-:Y:S02]  /*28c0*/  IADD3 R13, P3, PT, R18, 0x1000, RZ ;  /* 0x00001000120d7810 */ /* 0x000fe40007f7e0ff */
[----:B------:R-:W-:Y:S01]  /*28d0*/  FADD R12, R12, R15 ;  /* 0x0000000f0c0c7221 */ /* 0x000fe20000000000 */
[----:B------:R2:W-:Y:S02]  /*28e0*/  STG.E desc[UR6][R18.64], R25 ;  /* 0x0000001912007986 */ /* 0x0005e4000c101906 */
[----:B------:R-:W-:-:S02]  /*28f0*/  IMAD.X R20, RZ, RZ, R19, P3 ;  /* 0x000000ffff147224 */ /* 0x000fc400018e0613 */
[----:B------:R2:W-:Y:S01]  /*2900*/  STG.E desc[UR6][R18.64+0x400], R15 ;  /* 0x0004000f12007986 */ /* 0x0005e2000c101906 */
[----:B------:R-:W-:Y:S05]  /*2910*/  @!P0 BRA `(.L_x_87) ;  /* 0xfffffffc00248947 */ /* 0x000fea000383ffff */
.L_x_77:
[----:B------:R-:W-:Y:S05]  /*2920*/  BSYNC.RECONVERGENT B0 ;  /* 0x0000000000007941 */ /* 0x000fea0003800200 */
.L_x_76:
[----:B0-----:R-:W0:Y:S01]  /*2930*/  SHFL.DOWN PT, R5, R12, 0x10, 0x1f ;  /* 0x0a001f000c057f89 */ /* 0x001e2200000e0000 */
[----:B------:R-:W-:-:S13]  /*2940*/  ISETP.NE.AND P0, PT, R0, RZ, PT ;  /* 0x000000ff0000720c */ /* 0x000fda0003f05270 */
[----:B-12---:R-:W-:-:S04]  /*2950*/  @!P0 IADD3 R15, PT, PT, R9, 0x24, RZ ;  /* 0x00000024090f8810 */ /* 0x006fc80007ffe0ff */
[----:B------:R-:W-:-:S05]  /*2960*/  @!P0 LEA R0, R8, R15, 0x18 ;  /* 0x0000000f08008211 */ /* 0x000fca00078ec0ff */
[----:B------:R-:W-:Y:S02]  /*2970*/  @!P0 IMAD R0, R7, 0x4, R0 ;  /* 0x0000000407008824 */ /* 0x000fe400078e0200 */
        /* <DEDUP_REMOVED lines=15> */
[----:B------:R-:W-:Y:S01]  /*2a70*/  UMOV UR4, 0xffffffff ;  /* 0xffffffff00047882 */ /* 0x000fe20000000000 */
[----:B------:R-:W-:-:S11]  /*2a80*/  MOV R0, RZ ;  /* 0x000000ff00007202 */ /* 0x000fd60000000f00 */
[----:B------:R-:W-:-:S05]  /*2a90*/  @!P0 VIADD R9, R9, 0x24 ;  /* 0x0000002409098836 */ /* 0x000fca0000000000 */
[----:B------:R-:W-:-:S05]  /*2aa0*/  @!P0 LEA R9, R8, R9, 0x18 ;  /* 0x0000000908098211 */ /* 0x000fca00078ec0ff */
[----:B------:R-:W-:-:S05]  /*2ab0*/  @!P0 IMAD R4, R2, 0x4, R9 ;  /* 0x0000000402048824 */ /* 0x000fca00078e0209 */
[----:B------:R0:W1:Y:S01]  /*2ac0*/  @!P0 LDS R0, [R4] ;  /* 0x0000000004008984 */ /* 0x0000620000000800 */
[----:B------:R-:W-:Y:S01]  /*2ad0*/  ISETP.NE.AND P0, PT, R2, RZ, PT ;  /* 0x000000ff0200720c */ /* 0x000fe20003f05270 */
[----:B------:R-:W-:-:S12]  /*2ae0*/  BRA.DIV UR4, `(.L_x_89) ;  /* 0x0000001a040c7947 */ /* 0x000fd8000b800000 */
[----:B-1----:R-:W1:Y:S02]  /*2af0*/  SHFL.DOWN PT, R5, R0, 0x10, 0x1f ;  /* 0x0a001f0000057f89 */ /* 0x002e6400000e0000 */
[----:B-1----:R-:W-:-:S05]  /*2b00*/  FADD R5, R5, R0 ;  /* 0x0000000005057221 */ /* 0x002fca0000000000 */
[----:B0-----:R-:W0:Y:S02]  /*2b10*/  SHFL.DOWN PT, R4, R5, 0x8, 0x1f ;  /* 0x09001f0005047f89 */ /* 0x001e2400000e0000 */
[----:B0-----:R-:W-:-:S05]  /*2b20*/  FADD R4, R5, R4 ;  /* 0x0000000405047221 */ /* 0x001fca0000000000 */
[----:B------:R-:W0:Y:S02]  /*2b30*/  SHFL.DOWN PT, R7, R4, 0x4, 0x1f ;  /* 0x08801f0004077f89 */ /* 0x000e2400000e0000 */
[----:B0-----:R-:W-:-:S05]  /*2b40*/  FADD R7, R4, R7 ;  /* 0x0000000704077221 */ /* 0x001fca0000000000 */
[----:B------:R-:W0:Y:S02]  /*2b50*/  SHFL.DOWN PT, R8, R7, 0x2, 0x1f ;  /* 0x08401f0007087f89 */ /* 0x000e2400000e0000 */
[----:B0-----:R-:W-:-:S05]  /*2b60*/  FADD R8, R7, R8 ;  /* 0x0000000807087221 */ /* 0x001fca0000000000 */
[----:B------:R0:W1:Y:S02]  /*2b70*/  SHFL.DOWN PT, R9, R8, 0x1, 0x1f ;  /* 0x08201f0008097f89 */ /* 0x00006400000e0000 */
.L_x_120:
[----:B-1----:R-:W-:-:S05]  /*2b80*/  FADD R9, R8, R9 ;  /* 0x0000000908097221 */ /* 0x002fca0000000000 */
[----:B------:R-:W-:-:S07]  /*2b90*/  FSEL R5, R9, RZ, !P0 ;  /* 0x000000ff09057208 */ /* 0x000fce0004000000 */
.L_x_88:
[----:B------:R-:W-:Y:S05]  /*2ba0*/  WARPSYNC.ALL ;  /* 0x0000000000007948 */ /* 0x000fea0003800000 */
[----:B------:R-:W-:Y:S01]  /*2bb0*/  ISETP.NE.AND P0, PT, R2, RZ, PT ;  /* 0x000000ff0200720c */ /* 0x000fe20003f05270 */
[----:B------:R-:W-:Y:S06]  /*2bc0*/  BAR.SYNC.DEFER_BLOCKING 0x0 ;  /* 0x0000000000007b1d */ /* 0x000fec0000010000 */
[----:B------:R-:W1:Y:S06]  /*2bd0*/  LDCU.U8 UR4, c[0x0][0x3a4] ;  /* 0x00007480ff0477ac */ /* 0x000e6c0008000000 */
[----:B------:R2:W-:Y:S01]  /*2be0*/  @!P0 STS [R10+0x44], R5 ;  /* 0x000044050a008388 */ /* 0x0005e20000000800 */
[----:B-1----:R-:W-:Y:S01]  /*2bf0*/  UPRMT UR4, UR4, 0x8880, URZ ;  /* 0x0000888004047896 */ /* 0x002fe200080000ff */
[----:B------:R-:W-:Y:S03]  /*2c00*/  BAR.SYNC.DEFER_BLOCKING 0x0 ;  /* 0x0000000000007b1d */ /* 0x000fe60000010000 */
[----:B------:R-:W-:-:S03]  /*2c10*/  UISETP.NE.AND UP0, UPT, UR4, URZ, UPT ;  /* 0x000000ff0400728c */ /* 0x000fc6000bf05270 */
[----:B------:R2:W1:Y:S06]  /*2c20*/  LDS R7, [R10+0x44] ;  /* 0x000044000a077984 */ /* 0x00046c0000000800 */
[----:B--2---:R-:W-:Y:S05]  /*2c30*/  BRA.U UP0, `(.L_x_90) ;  /* 0x0000000500f47547 */ /* 0x004fea000b800000 */
[----:B------:R-:W-:-:S13]  /*2c40*/  ISETP.GE.AND P0, PT, R2, R3, PT ;  /* 0x000000030200720c */ /* 0x000fda0003f06270 */
[----:B------:R-:W-:Y:S05]  /*2c50*/  @P0 EXIT ;  /* 0x000000000000094d */ /* 0x000fea0003800000 */
[----:B0-----:R-:W-:Y:S01]  /*2c60*/  LOP3.LUT R8, RZ, R2, RZ, 0x33, !PT ;  /* 0x00000002ff087212 */ /* 0x001fe200078e33ff */
[----:B------:R-:W-:Y:S03]  /*2c70*/  BSSY.RECONVERGENT B0, `(.L_x_91) ;  /* 0x0000026000007945 */ /* 0x000fe60003800200 */
[----:B------:R-:W-:-:S04]  /*2c80*/  IADD3 R8, PT, PT, R8, R3, RZ ;  /* 0x0000000308087210 */ /* 0x000fc80007ffe0ff */
[----:B------:R-:W-:-:S04]  /*2c90*/  LOP3.LUT R0, R8, 0x300, RZ, 0xc0, !PT ;  /* 0x0000030008007812 */ /* 0x000fc800078ec0ff */
[----:B------:R-:W-:-:S13]  /*2ca0*/  ISETP.NE.AND P0, PT, R0, 0x300, PT ;  /* 0x000003000000780c */ /* 0x000fda0003f05270 */
[----:B------:R-:W-:Y:S05]  /*2cb0*/  @!P0 BRA `(.L_x_92) ;  /* 0x0000000000848947 */ /* 0x000fea0003800000 */
[----:B------:R-:W0:Y:S01]  /*2cc0*/  LDCU.64 UR4, c[0x0][0x390] ;  /* 0x00007200ff0477ac */ /* 0x000e220008000a00 */
[----:B------:R-:W-:Y:S01]  /*2cd0*/  IMAD.WIDE.U32 R4, R2, 0x4, RZ ;  /* 0x0000000402047825 */ /* 0x000fe200078e00ff */
[----:B------:R-:W-:-:S05]  /*2ce0*/  LEA.HI R0, R8, 0x1, RZ, 0x18 ;  /* 0x0000000108007811 */ /* 0x000fca00078fc0ff */
[C---:B------:R-:W-:Y:S01]  /*2cf0*/  IMAD.SHL.U32 R3, R0.reuse, 0x100, RZ ;  /* 0x0000010000037824 */ /* 0x040fe200078e00ff */
[----:B------:R-:W-:Y:S01]  /*2d00*/  LOP3.LUT R0, R0, 0x3, RZ, 0xc0, !PT ;  /* 0x0000000300007812 */ /* 0x000fe200078ec0ff */
[----:B------:R-:W-:-:S03]  /*2d10*/  IMAD.WIDE R4, R6, 0x4, R4 ;  /* 0x0000000406047825 */ /* 0x000fc600078e0204 */
[----:B------:R-:W-:Y:S02]  /*2d20*/  LOP3.LUT R3, R3, 0x300, RZ, 0xc0, !PT ;  /* 0x0000030003037812 */ /* 0x000fe400078ec0ff */
[----:B------:R-:W-:-:S03]  /*2d30*/  IADD3 R9, PT, PT, -R0, RZ, RZ ;  /* 0x000000ff00097210 */ /* 0x000fc60007ffe1ff */
[----:B------:R-:W-:Y:S01]  /*2d40*/  IMAD.IADD R2, R2, 0x1, R3 ;  /* 0x0000000102027824 */ /* 0x000fe200078e0203 */
[----:B0-----:R-:W-:-:S04]  /*2d50*/  IADD3 R10, P0, PT, R4, UR4, RZ ;  /* 0x00000004040a7c10 */ /* 0x001fc8000ff1e0ff */
[----:B------:R-:W-:-:S09]  /*2d60*/  IADD3.X R11, PT, PT, R5, UR5, RZ, P0, !PT ;  /* 0x00000005050b7c10 */ /* 0x000fd200087fe4ff */
.L_x_95:
[----:B0-----:R-:W-:Y:S01]  /*2d70*/  MOV R4, R10 ;  /* 0x0000000a00047202 */ /* 0x001fe20000000f00 */
[----:B------:R-:W-:-:S05]  /*2d80*/  IMAD.MOV.U32 R5, RZ, RZ, R11 ;  /* 0x000000ffff057224 */ /* 0x000fca00078e000b */
[----:B------:R-:W2:Y:S01]  /*2d90*/  LDG.E R0, desc[UR6][R4.64] ;  /* 0x0000000604007981 */ /* 0x000ea2000c1e1900 */
[----:B-1----:R-:W0:Y:S01]  /*2da0*/  MUFU.RCP R10, R7 ;  /* 0x00000007000a7308 */ /* 0x002e220000001000 */
[----:B------:R-:W-:Y:S01]  /*2db0*/  IADD3 R9, PT, PT, R9, 0x1, RZ ;  /* 0x0000000109097810 */ /* 0x000fe20007ffe0ff */
[----:B------:R-:W-:Y:S03]  /*2dc0*/  BSSY.RECONVERGENT B1, `(.L_x_93) ;  /* 0x000000c000017945 */ /* 0x000fe60003800200 */
[----:B------:R-:W-:Y:S01]  /*2dd0*/  ISETP.NE.AND P1, PT, R9, RZ, PT ;  /* 0x000000ff0900720c */ /* 0x000fe20003f25270 */
[----:B0-----:R-:W-:-:S04]  /*2de0*/  FFMA R3, -R7, R10, 1 ;  /* 0x3f80000007037423 */ /* 0x001fc8000000010a */
[----:B------:R-:W-:Y:S01]  /*2df0*/  FFMA R3, R10, R3, R10 ;  /* 0x000000030a037223 */ /* 0x000fe2000000000a */
[----:B--2---:R-:W0:Y:S03]  /*2e00*/  FCHK P0, R0, R7 ;  /* 0x0000000700007302 */ /* 0x004e260000000000 */
[----:B------:R-:W-:-:S04]  /*2e10*/  FFMA R10, R0, R3, RZ ;  /* 0x00000003000a7223 */ /* 0x000fc800000000ff */
[----:B------:R-:W-:-:S04]  /*2e20*/  FFMA R11, -R7, R10, R0 ;  /* 0x0000000a070b7223 */ /* 0x000fc80000000100 */
[----:B------:R-:W-:Y:S01]  /*2e30*/  FFMA R3, R3, R11, R10 ;  /* 0x0000000b03037223 */ /* 0x000fe2000000000a */
[----:B0-----:R-:W-:Y:S06]  /*2e40*/  @!P0 BRA `(.L_x_94) ;  /* 0x00000000000c8947 */ /* 0x001fec0003800000 */
[----:B------:R-:W-:Y:S01]  /*2e50*/  IMAD.MOV.U32 R3, RZ, RZ, R7 ;  /* 0x000000ffff037224 */ /* 0x000fe200078e0007 */
[----:B------:R-:W-:-:S07]  /*2e60*/  MOV R10, 0x2e80 ;  /* 0x00002e80000a7802 */ /* 0x000fce0000000f00 */
[----:B------:R-:W-:Y:S05]  /*2e70*/  CALL.REL.NOINC `($__internal_0_$__cuda_sm3x_div_rn_noftz_f32_slowpath) ;  /* 0x0000001400bc7944 */ /* 0x000fea0003c00000 */
.L_x_94:
[----:B------:R-:W-:Y:S05]  /*2e80*/  BSYNC.RECONVERGENT B1 ;  /* 0x0000000000017941 */ /* 0x000fea0003800200 */
.L_x_93:
[----:B------:R0:W-:Y:S01]  /*2e90*/  STG.E desc[UR6][R4.64], R3 ;  /* 0x0000000304007986 */ /* 0x0001e2000c101906 */
[----:B------:R-:W-:-:S04]  /*2ea0*/  IADD3 R10, P0, PT, R4, 0x400, RZ ;  /* 0x00000400040a7810 */ /* 0x000fc80007f1e0ff */
[----:B------:R-:W-:Y:S01]  /*2eb0*/  IADD3.X R11, PT, PT, RZ, R5, RZ, P0, !PT ;  /* 0x00000005ff0b7210 */ /* 0x000fe200007fe4ff */
[----:B------:R-:W-:Y:S08]  /*2ec0*/  @P1 BRA `(.L_x_95) ;  /* 0xfffffffc00a81947 */ /* 0x000ff0000383ffff */
.L_x_92:
[----:B------:R-:W-:Y:S05]  /*2ed0*/  BSYNC.RECONVERGENT B0 ;  /* 0x0000000000007941 */ /* 0x000fea0003800200 */
.L_x_91:
[----:B------:R-:W-:-:S13]  /*2ee0*/  ISETP.GE.U32.AND P0, PT, R8, 0x300, PT ;  /* 0x000003000800780c */ /* 0x000fda0003f06070 */
[----:B------:R-:W-:Y:S05]  /*2ef0*/  @!P0 EXIT ;  /* 0x000000000000894d */ /* 0x000fea0003800000 */
[----:B------:R-:W2:Y:S01]  /*2f00*/  LDCU.64 UR4, c[0x0][0x390] ;  /* 0x00007200ff0477ac */ /* 0x000ea20008000a00 */
[----:B0-----:R-:W-:Y:S01]  /*2f10*/  IMAD.WIDE.U32 R4, R2, 0x4, RZ ;  /* 0x0000000402047825 */ /* 0x001fe200078e00ff */
[----:B------:R-:W0:Y:S03]  /*2f20*/  LDCU UR8, c[0x0][0x39c] ;  /* 0x00007380ff0877ac */ /* 0x000e260008000800 */
[----:B------:R-:W-:-:S03]  /*2f30*/  IMAD.WIDE R4, R6, 0x4, R4 ;  /* 0x0000000406047825 */ /* 0x000fc600078e0204 */
[----:B--2---:R-:W-:-:S04]  /*2f40*/  IADD3 R0, P1, PT, R4, UR4, RZ ;  /* 0x0000000404007c10 */ /* 0x004fc8000ff3e0ff */
[----:B------:R-:W-:-:S04]  /*2f50*/  IADD3 R0, P0, PT, R0, 0x800, RZ ;  /* 0x0000080000007810 */ /* 0x000fc80007f1e0ff */
[----:B0-----:R-:W-:-:S09]  /*2f60*/  IADD3.X R3, PT, PT, RZ, UR5, R5, P0, P1 ;  /* 0x00000005ff037c10 */ /* 0x001fd200087e2405 */
.L_x_104:
[----:B------:R-:W-:Y:S01]  /*2f70*/  IMAD.MOV.U32 R4, RZ, RZ, R0 ;  /* 0x000000ffff047224 */ /* 0x000fe200078e0000 */
[----:B------:R-:W-:-:S05]  /*2f80*/  MOV R5, R3 ;  /* 0x0000000300057202 */ /* 0x000fca0000000f00 */
[----:B------:R-:W2:Y:S01]  /*2f90*/  LDG.E R8, desc[UR6][R4.64+-0x800] ;  /* 0xfff8000604087981 */ /* 0x000ea2000c1e1900 */
[----:B-1----:R-:W0:Y:S01]  /*2fa0*/  MUFU.RCP R0, R7 ;  /* 0x0000000700007308 */ /* 0x002e220000001000 */
[----:B------:R-:W-:Y:S01]  /*2fb0*/  BSSY.RECONVERGENT B0, `(.L_x_96) ;  /* 0x000000c000007945 */ /* 0x000fe20003800200 */
[----:B0-----:R-:W-:-:S04]  /*2fc0*/  FFMA R3, -R7, R0, 1 ;  /* 0x3f80000007037423 */ /* 0x001fc80000000100 */
[----:B------:R-:W-:Y:S02]  /*2fd0*/  FFMA R0, R0, R3, R0 ;  /* 0x0000000300007223 */ /* 0x000fe40000000000 */
[----:B--2---:R-:W0:Y:S02]  /*2fe0*/  FCHK P0, R8, R7 ;  /* 0x0000000708007302 */ /* 0x004e240000000000 */
[----:B------:R-:W-:-:S04]  /*2ff0*/  FFMA R3, R0, R8, RZ ;  /* 0x0000000800037223 */ /* 0x000fc800000000ff */
[----:B------:R-:W-:-:S04]  /*3000*/  FFMA R6, -R7, R3, R8 ;  /* 0x0000000307067223 */ /* 0x000fc80000000108 */
[----:B------:R-:W-:Y:S01]  /*3010*/  FFMA R3, R0, R6, R3 ;  /* 0x0000000600037223 */ /* 0x000fe20000000003 */
[----:B0-----:R-:W-:Y:S06]  /*3020*/  @!P0 BRA `(.L_x_97) ;  /* 0x0000000000108947 */ /* 0x001fec0003800000 */
[----:B------:R-:W-:Y:S01]  /*3030*/  IMAD.MOV.U32 R0, RZ, RZ, R8 ;  /* 0x000000ffff007224 */ /* 0x000fe200078e0008 */
[----:B------:R-:W-:Y:S02]  /*3040*/  MOV R3, R7 ;  /* 0x0000000700037202 */ /* 0x000fe40000000f00 */
[----:B------:R-:W-:-:S07]  /*3050*/  MOV R10, 0x3070 ;  /* 0x00003070000a7802 */ /* 0x000fce0000000f00 */
[----:B------:R-:W-:Y:S05]  /*3060*/  CALL.REL.NOINC `($__internal_0_$__cuda_sm3x_div_rn_noftz_f32_slowpath) ;  /* 0x0000001400407944 */ /* 0x000fea0003c00000 */
.L_x_97:
[----:B------:R-:W-:Y:S05]  /*3070*/  BSYNC.RECONVERGENT B0 ;  /* 0x0000000000007941 */ /* 0x000fea0003800200 */
.L_x_96:
[----:B------:R-:W2:Y:S01]  /*3080*/  LDG.E R8, desc[UR6][R4.64+-0x400] ;  /* 0xfffc000604087981 */ /* 0x000ea2000c1e1900 */
[----:B------:R-:W0:Y:S01]  /*3090*/  MUFU.RCP R0, R7 ;  /* 0x0000000700007308 */ /* 0x000e220000001000 */
[----:B------:R-:W-:Y:S02]  /*30a0*/  BSSY.RECONVERGENT B0, `(.L_x_98) ;  /* 0x000000e000007945 */ /* 0x000fe40003800200 */
[----:B------:R1:W-:Y:S01]  /*30b0*/  STG.E desc[UR6][R4.64+-0x800], R3 ;  /* 0xfff8000304007986 */ /* 0x0003e2000c101906 */
[----:B0-----:R-:W-:-:S04]  /*30c0*/  FFMA R9, -R7, R0, 1 ;  /* 0x3f80000007097423 */ /* 0x001fc80000000100 */
[----:B------:R-:W-:Y:S01]  /*30d0*/  FFMA R0, R0, R9, R0 ;  /* 0x0000000900007223 */ /* 0x000fe20000000000 */
[----:B--2---:R-:W0:Y:S03]  /*30e0*/  FCHK P0, R8, R7 ;  /* 0x0000000708007302 */ /* 0x004e260000000000 */
[----:B------:R-:W-:-:S04]  /*30f0*/  FFMA R6, R0, R8, RZ ;  /* 0x0000000800067223 */ /* 0x000fc800000000ff */
[----:B------:R-:W-:-:S04]  /*3100*/  FFMA R9, -R7, R6, R8 ;  /* 0x0000000607097223 */ /* 0x000fc80000000108 */
[----:B------:R-:W-:Y:S01]  /*3110*/  FFMA R9, R0, R9, R6 ;  /* 0x0000000900097223 */ /* 0x000fe20000000006 */
[----:B01----:R-:W-:Y:S06]  /*3120*/  @!P0 BRA `(.L_x_99) ;  /* 0x0000000000148947 */ /* 0x003fec0003800000 */
[----:B------:R-:W-:Y:S01]  /*3130*/  IMAD.MOV.U32 R0, RZ, RZ, R8 ;  /* 0x000000ffff007224 */ /* 0x000fe200078e0008 */
[----:B------:R-:W-:Y:S02]  /*3140*/  MOV R3, R7 ;  /* 0x0000000700037202 */ /* 0x000fe40000000f00 */
[----:B------:R-:W-:-:S07]  /*3150*/  MOV R10, 0x3170 ;  /* 0x00003170000a7802 */ /* 0x000fce0000000f00 */
[----:B------:R-:W-:Y:S05]  /*3160*/  CALL.REL.NOINC `($__internal_0_$__cuda_sm3x_div_rn_noftz_f32_slowpath) ;  /* 0x0000001400007944 */ /* 0x000fea0003c00000 */
[----:B------:R-:W-:-:S07]  /*3170*/  IMAD.MOV.U32 R9, RZ, RZ, R3 ;  /* 0x000000ffff097224 */ /* 0x000fce00078e0003 */
.L_x_99:
[----:B------:R-:W-:Y:S05]  /*3180*/  BSYNC.RECONVERGENT B0 ;  /* 0x0000000000007941 */ /* 0x000fea0003800200 */
.L_x_98:
        /* <DEDUP_REMOVED lines=11> */
[----:B------:R-:W-:Y:S01]  /*3240*/  MOV R0, R8 ;  /* 0x0000000800007202 */ /* 0x000fe20000000f00 */
[----:B------:R-:W-:Y:S01]  /*3250*/  IMAD.MOV.U32 R3, RZ, RZ, R7 ;  /* 0x000000ffff037224 */ /* 0x000fe200078e0007 */
[----:B------:R-:W-:-:S07]  /*3260*/  MOV R10, 0x3280 ;  /* 0x00003280000a7802 */ /* 0x000fce0000000f00 */
[----:B------:R-:W-:Y:S05]  /*3270*/  CALL.REL.NOINC `($__internal_0_$__cuda_sm3x_div_rn_noftz_f32_slowpath) ;  /* 0x0000001000bc7944 */ /* 0x000fea0003c00000 */
.L_x_101:
[----:B------:R-:W-:Y:S05]  /*3280*/  BSYNC.RECONVERGENT B0 ;  /* 0x0000000000007941 */ /* 0x000fea0003800200 */
.L_x_100:
        /* <DEDUP_REMOVED lines=15> */
[----:B------:R-:W-:-:S07]  /*3380*/  MOV R9, R3 ;  /* 0x0000000300097202 */ /* 0x000fce0000000f00 */
.L_x_103:
[----:B------:R-:W-:Y:S05]  /*3390*/  BSYNC.RECONVERGENT B0 ;  /* 0x0000000000007941 */ /* 0x000fea0003800200 */
.L_x_102:
[----:B------:R0:W-:Y:S01]  /*33a0*/  STG.E desc[UR6][R4.64+0x400], R9 ;  /* 0x0004000904007986 */ /* 0x0001e2000c101906 */
[----:B------:R-:W-:Y:S01]  /*33b0*/  VIADD R2, R2, 0x400 ;  /* 0x0000040002027836 */ /* 0x000fe20000000000 */
[----:B------:R-:W-:-:S04]  /*33c0*/  IADD3 R0, P1, PT, R4, 0x1000, RZ ;  /* 0x0000100004007810 */ /* 0x000fc80007f3e0ff */
[----:B------:R-:W-:Y:S02]  /*33d0*/  ISETP.GE.AND P0, PT, R2, UR8, PT ;  /* 0x0000000802007c0c */ /* 0x000fe4000bf06270 */
[----:B------:R-:W-:-:S11]  /*33e0*/  IADD3.X R3, PT, PT, RZ, R5, RZ, P1, !PT ;  /* 0x00000005ff037210 */ /* 0x000fd60000ffe4ff */
[----:B0-----:R-:W-:Y:S05]  /*33f0*/  @!P0 BRA `(.L_x_104) ;  /* 0xfffffff800dc8947 */ /* 0x001fea000383ffff */
[----:B------:R-:W-:Y:S05]  /*3400*/  EXIT ;  /* 0x000000000000794d */ /* 0x000fea0003800000 */
.L_x_90:
[C---:B-1----:R-:W-:Y:S01]  /*3410*/  FMUL R0, R7.reuse, 8388608 ;  /* 0x4b00000007007820 */ /* 0x042fe20000400000 */
[----:B------:R-:W-:Y:S02]  /*3420*/  FSETP.GEU.AND P0, PT, R7, 1.175494350822287508e-38, PT ;  /* 0x008000000700780b */ /* 0x000fe40003f0e000 */
[----:B------:R-:W-:Y:S02]  /*3430*/  ISETP.GE.AND P1, PT, R2, R3, PT ;  /* 0x000000030200720c */ /* 0x000fe40003f26270 */
[----:B------:R-:W-:-:S05]  /*3440*/  FSEL R4, R0, R7, !P0 ;  /* 0x0000000700047208 */ /* 0x000fca0004000000 */
[----:B------:R-:W-:-:S05]  /*3450*/  VIADD R0, R4, 0xc0d55555 ;  /* 0xc0d5555504007836 */ /* 0x000fca0000000000 */
[----:B------:R-:W-:Y:S01]  /*3460*/  LOP3.LUT R7, R0, 0xff800000, RZ, 0xc0, !PT ;  /* 0xff80000000077812 */ /* 0x000fe200078ec0ff */
[----:B------:R-:W-:-:S03]  /*3470*/  IMAD.MOV.U32 R0, RZ, RZ, 0x3e055027 ;  /* 0x3e055027ff007424 */ /* 0x000fc600078e00ff */
[----:B------:R-:W-:-:S05]  /*3480*/  IADD3 R5, PT, PT, R4, -R7, RZ ;  /* 0x8000000704057210 */ /* 0x000fca0007ffe0ff */
[----:B------:R-:W-:Y:S01]  /*3490*/  FADD R9, R5, -1 ;  /* 0xbf80000005097421 */ /* 0x000fe20000000000 */
[----:B------:R-:W-:-:S03]  /*34a0*/  FSEL R5, RZ, -23, P0 ;  /* 0xc1b80000ff057808 */ /* 0x000fc60000000000 */
[----:B0-----:R-:W-:-:S04]  /*34b0*/  FFMA R8, R9, -R0, 0.14084610342979431152 ;  /* 0x3e1039f609087423 */ /* 0x001fc80000000800 */
[----:B------:R-:W-:-:S04]  /*34c0*/  FFMA R8, R9, R8, -0.12148627638816833496 ;  /* 0xbdf8cdcc09087423 */ /* 0x000fc80000000008 */
[----:B------:R-:W-:-:S04]  /*34d0*/  FFMA R8, R9, R8, 0.13980610668659210205 ;  /* 0x3e0f295509087423 */ /* 0x000fc80000000008 */
[----:B------:R-:W-:-:S04]  /*34e0*/  FFMA R8, R9, R8, -0.16684235632419586182 ;  /* 0xbe2ad8b909087423 */ /* 0x000fc80000000008 */
[----:B------:R-:W-:-:S04]  /*34f0*/  FFMA R8, R9, R8, 0.20012299716472625732 ;  /* 0x3e4ced0b09087423 */ /* 0x000fc80000000008 */
[----:B------:R-:W-:-:S04]  /*3500*/  FFMA R8, R9, R8, -0.24999669194221496582 ;  /* 0xbe7fff2209087423 */ /* 0x000fc80000000008 */
[----:B------:R-:W-:Y:S01]  /*3510*/  FFMA R8, R9, R8, 0.33333182334899902344 ;  /* 0x3eaaaa7809087423 */ /* 0x000fe20000000008 */
[----:B------:R-:W-:Y:S06]  /*3520*/  @P1 EXIT ;  /* 0x000000000000194d */ /* 0x000fec0003800000 */
[C---:B------:R-:W-:Y:S01]  /*3530*/  FFMA R10, R9.reuse, R8, -0.5 ;  /* 0xbf000000090a7423 */ /* 0x040fe20000000008 */
[----:B------:R-:W-:Y:S01]  /*3540*/  LOP3.LUT R12, RZ, R2, RZ, 0x33, !PT ;  /* 0x00000002ff0c7212 */ /* 0x000fe200078e33ff */
[----:B------:R-:W-:Y:S01]  /*3550*/  BSSY.RECONVERGENT B0, `(.L_x_105) ;  /* 0x000003d000007945 */ /* 0x000fe20003800200 */
[----:B------:R-:W-:Y:S01]  /*3560*/  ISETP.GT.U32.AND P1, PT, R4, 0x7f7fffff, PT ;  /* 0x7f7fffff0400780c */ /* 0x000fe20003f24070 */
[C---:B------:R-:W-:Y:S01]  /*3570*/  FMUL R10, R9.reuse, R10 ;  /* 0x0000000a090a7220 */ /* 0x040fe20000400000 */
[----:B------:R-:W-:Y:S02]  /*3580*/  IADD3 R12, PT, PT, R12, R3, RZ ;  /* 0x000000030c0c7210 */ /* 0x000fe40007ffe0ff */
[----:B------:R-:W-:Y:S01]  /*3590*/  I2FP.F32.S32 R8, R7 ;  /* 0x0000000700087245 */ /* 0x000fe20000201400 */
[----:B------:R-:W-:Y:S01]  /*35a0*/  FFMA R10, R9, R10, R9 ;  /* 0x0000000a090a7223 */ /* 0x000fe20000000009 */
[C---:B------:R-:W-:Y:S01]  /*35b0*/  LOP3.LUT R9, R12.reuse, 0x300, RZ, 0xc0, !PT ;  /* 0x000003000c097812 */ /* 0x040fe200078ec0ff */
[----:B------:R-:W-:Y:S01]  /*35c0*/  IMAD.MOV.U32 R7, RZ, RZ, 0x7f800000 ;  /* 0x7f800000ff077424 */ /* 0x000fe200078e00ff */
[----:B------:R-:W-:Y:S01]  /*35d0*/  ISETP.GE.U32.AND P0, PT, R12, 0x300, PT ;  /* 0x000003000c00780c */ /* 0x000fe20003f06070 */
[----:B------:R-:W-:Y:S01]  /*35e0*/  FFMA R5, R8, 1.1920928955078125e-07, R5 ;  /* 0x3400000008057823 */ /* 0x000fe20000000005 */
[----:B------:R-:W-:-:S03]  /*35f0*/  ISETP.NE.AND P2, PT, R9, 0x300, PT ;  /* 0x000003000900780c */ /* 0x000fc60003f45270 */
[----:B------:R-:W-:Y:S01]  /*3600*/  FFMA R8, R5, 0.69314718246459960938, R10 ;  /* 0x3f31721805087823 */ /* 0x000fe2000000000a */
[C---:B------:R-:W-:Y:S01]  /*3610*/  @P1 FFMA R8, R4.reuse, R7, +INF ;  /* 0x7f80000004081423 */ /* 0x040fe20000000007 */
[----:B------:R-:W-:-:S04]  /*3620*/  FSETP.NEU.AND P1, PT, R4, RZ, PT ;  /* 0x000000ff0400720b */ /* 0x000fc80003f2d000 */
[----:B------:R-:W-:-:S04]  /*3630*/  FSEL R8, R8, -INF , P1 ;  /* 0xff80000008087808 */ /* 0x000fc80000800000 */
[----:B------:R-:W-:Y:S05]  /*3640*/  @!P2 BRA `(.L_x_106) ;  /* 0x0000000000b4a947 */ /* 0x000fea0003800000 */
[----:B------:R-:W0:Y:S01]  /*3650*/  LDCU.64 UR4, c[0x0][0x390] ;  /* 0x00007200ff0477ac */ /* 0x000e220008000a00 */
[----:B------:R-:W-:Y:S01]  /*3660*/  IMAD.WIDE.U32 R4, R2, 0x4, RZ ;  /* 0x0000000402047825 */ /* 0x000fe200078e00ff */
[----:B------:R-:W-:-:S04]  /*3670*/  LEA.HI R9, R12, 0x1, RZ, 0x18 ;  /* 0x000000010c097811 */ /* 0x000fc800078fc0ff */
[C---:B------:R-:W-:Y:S01]  /*3680*/  SHF.L.U32 R10, R9.reuse, 0x8, RZ ;  /* 0x00000008090a7819 */ /* 0x040fe200000006ff */
[----:B------:R-:W-:Y:S01]  /*3690*/  IMAD.WIDE R4, R6, 0x4, R4 ;  /* 0x0000000406047825 */ /* 0x000fe200078e0204 */
[----:B------:R-:W-:Y:S02]  /*36a0*/  LOP3.LUT R9, R9, 0x3, RZ, 0xc0, !PT ;  /* 0x0000000309097812 */ /* 0x000fe400078ec0ff */
[----:B------:R-:W-:-:S03]  /*36b0*/  LOP3.LUT R11, R10, 0x300, RZ, 0xc0, !PT ;  /* 0x000003000a0b7812 */ /* 0x000fc600078ec0ff */
[----:B------:R-:W-:Y:S01]  /*36c0*/  IMAD.MOV R9, RZ, RZ, -R9 ;  /* 0x000000ffff097224 */ /* 0x000fe200078e0a09 */
[----:B------:R-:W-:Y:S02]  /*36d0*/  IADD3 R2, PT, PT, R2, R11, RZ ;  /* 0x0000000b02027210 */ /* 0x000fe40007ffe0ff */
[----:B0-----:R-:W-:-:S04]  /*36e0*/  IADD3 R12, P1, PT, R4, UR4, RZ ;  /* 0x00000004040c7c10 */ /* 0x001fc8000ff3e0ff */
[----:B------:R-:W-:-:S09]  /*36f0*/  IADD3.X R13, PT, PT, R5, UR5, RZ, P1, !PT ;  /* 0x00000005050d7c10 */ /* 0x000fd20008ffe4ff */
.L_x_107:
[----:B0-----:R-:W-:Y:S01]  /*3700*/  IMAD.MOV.U32 R4, RZ, RZ, R12 ;  /* 0x000000ffff047224 */ /* 0x001fe200078e000c */
[----:B------:R-:W-:-:S05]  /*3710*/  MOV R5, R13 ;  /* 0x0000000d00057202 */ /* 0x000fca0000000f00 */
[----:B------:R-:W2:Y:S01]  /*3720*/  LDG.E R10, desc[UR6][R4.64] ;  /* 0x00000006040a7981 */ /* 0x000ea2000c1e1900 */
[----:B------:R-:W-:Y:S01]  /*3730*/  VIADD R9, R9, 0x1 ;  /* 0x0000000109097836 */ /* 0x000fe20000000000 */
[----:B--2---:R-:W-:-:S13]  /*3740*/  FSETP.GEU.AND P1, PT, R10, 1.175494350822287508e-38, PT ;  /* 0x008000000a00780b */ /* 0x004fda0003f2e000 */
[----:B------:R-:W-:-:S04]  /*3750*/  @!P1 FMUL R10, R10, 8388608 ;  /* 0x4b0000000a0a9820 */ /* 0x000fc80000400000 */
[----:B------:R-:W-:-:S05]  /*3760*/  VIADD R11, R10, 0xc0d55555 ;  /* 0xc0d555550a0b7836 */ /* 0x000fca0000000000 */
[----:B------:R-:W-:-:S04]  /*3770*/  LOP3.LUT R13, R11, 0xff800000, RZ, 0xc0, !PT ;  /* 0xff8000000b0d7812 */ /* 0x000fc800078ec0ff */
[----:B------:R-:W-:-:S05]  /*3780*/  IADD3 R11, PT, PT, R10, -R13, RZ ;  /* 0x8000000d0a0b7210 */ /* 0x000fca0007ffe0ff */
[----:B------:R-:W-:Y:S01]  /*3790*/  FADD R15, R11, -1 ;  /* 0xbf8000000b0f7421 */ /* 0x000fe20000000000 */
[----:B------:R-:W-:Y:S02]  /*37a0*/  FSEL R11, RZ, -23, P1 ;  /* 0xc1b80000ff0b7808 */ /* 0x000fe40000800000 */
[----:B------:R-:W-:Y:S01]  /*37b0*/  ISETP.GT.U32.AND P1, PT, R10, 0x7f7fffff, PT ;  /* 0x7f7fffff0a00780c */ /* 0x000fe20003f24070 */
[----:B------:R-:W-:-:S04]  /*37c0*/  FFMA R12, R15, -R0, 0.14084610342979431152 ;  /* 0x3e1039f60f0c7423 */ /* 0x000fc80000000800 */
[----:B------:R-:W-:-:S04]  /*37d0*/  FFMA R12, R15, R12, -0.12148627638816833496 ;  /* 0xbdf8cdcc0f0c7423 */ /* 0x000fc8000000000c */
[----:B------:R-:W-:-:S04]  /*37e0*/  FFMA R12, R15, R12, 0.13980610668659210205 ;  /* 0x3e0f29550f0c7423 */ /* 0x000fc8000000000c */
[----:B------:R-:W-:-:S04]  /*37f0*/  FFMA R12, R15, R12, -0.16684235632419586182 ;  /* 0xbe2ad8b90f0c7423 */ /* 0x000fc8000000000c */
[----:B------:R-:W-:-:S04]  /*3800*/  FFMA R12, R15, R12, 0.20012299716472625732 ;  /* 0x3e4ced0b0f0c7423 */ /* 0x000fc8000000000c */
[----:B------:R-:W-:-:S04]  /*3810*/  FFMA R12, R15, R12, -0.24999669194221496582 ;  /* 0xbe7fff220f0c7423 */ /* 0x000fc8000000000c */
[----:B------:R-:W-:-:S04]  /*3820*/  FFMA R12, R15, R12, 0.33333182334899902344 ;  /* 0x3eaaaa780f0c7423 */ /* 0x000fc8000000000c */
[----:B------:R-:W-:Y:S01]  /*3830*/  FFMA R14, R15, R12, -0.5 ;  /* 0xbf0000000f0e7423 */ /* 0x000fe2000000000c */
[----:B------:R-:W-:-:S03]  /*3840*/  I2FP.F32.S32 R12, R13 ;  /* 0x0000000d000c7245 */ /* 0x000fc60000201400 */
[C---:B------:R-:W-:Y:S02]  /*3850*/  FMUL R14, R15.reuse, R14 ;  /* 0x0000000e0f0e7220 */ /* 0x040fe40000400000 */
[----:B------:R-:W-:Y:S01]  /*3860*/  FFMA R11, R12, 1.1920928955078125e-07, R11 ;  /* 0x340000000c0b7823 */ /* 0x000fe2000000000b */
[----:B------:R-:W-:Y:S01]  /*3870*/  IADD3 R12, P2, PT, R4, 0x400, RZ ;  /* 0x00000400040c7810 */ /* 0x000fe20007f5e0ff */
[----:B------:R-:W-:-:S03]  /*3880*/  FFMA R14, R15, R14, R15 ;  /* 0x0000000e0f0e7223 */ /* 0x000fc6000000000f */
[----:B------:R-:W-:Y:S01]  /*3890*/  IADD3.X R13, PT, PT, RZ, R5, RZ, P2, !PT ;  /* 0x00000005ff0d7210 */ /* 0x000fe200017fe4ff */
[----:B------:R-:W-:Y:S01]  /*38a0*/  FFMA R11, R11, 0.69314718246459960938, R14 ;  /* 0x3f3172180b0b7823 */ /* 0x000fe2000000000e */
[C---:B------:R-:W-:Y:S01]  /*38b0*/  @P1 FFMA R11, R10.reuse, R7, +INF ;  /* 0x7f8000000a0b1423 */ /* 0x040fe20000000007 */
[----:B------:R-:W-:-:S04]  /*38c0*/  FSETP.NEU.AND P1, PT, R10, RZ, PT ;  /* 0x000000ff0a00720b */ /* 0x000fc80003f2d000 */
[----:B------:R-:W-:Y:S02]  /*38d0*/  FSEL R11, R11, -INF , P1 ;  /* 0xff8000000b0b7808 */ /* 0x000fe40000800000 */
[----:B------:R-:W-:-:S03]  /*38e0*/  ISETP.NE.AND P1, PT, R9, RZ, PT ;  /* 0x000000ff0900720c */ /* 0x000fc60003f25270 */
[----:B------:R-:W-:-:S05]  /*38f0*/  FADD R11, -R8, R11 ;  /* 0x0000000b080b7221 */ /* 0x000fca0000000100 */
[----:B------:R0:W-:Y:S05]  /*3900*/  STG.E desc[UR6][R4.64], R11 ;  /* 0x0000000b04007986 */ /* 0x0001ea000c101906 */
[----:B------:R-:W-:Y:S05]  /*3910*/  @P1 BRA `(.L_x_107) ;  /* 0xfffffffc00781947 */ /* 0x000fea000383ffff */
.L_x_106:
[----:B------:R-:W-:Y:S05]  /*3920*/  BSYNC.RECONVERGENT B0 ;  /* 0x0000000000007941 */ /* 0x000fea0003800200 */
.L_x_105:
[----:B------:R-:W-:Y:S05]  /*3930*/  @!P0 EXIT ;  /* 0x000000000000894d */ /* 0x000fea0003800000 */
[----:B------:R-:W1:Y:S01]  /*3940*/  LDCU.64 UR4, c[0x0][0x390] ;  /* 0x00007200ff0477ac */ /* 0x000e620008000a00 */
[----:B0-----:R-:W-:-:S04]  /*3950*/  IMAD.WIDE.U32 R4, R2, 0x4, RZ ;  /* 0x0000000402047825 */ /* 0x001fc800078e00ff */
[----:B------:R-:W-:-:S03]  /*3960*/  IMAD.WIDE R4, R6, 0x4, R4 ;  /* 0x0000000406047825 */ /* 0x000fc600078e0204 */
[----:B-1----:R-:W-:-:S04]  /*3970*/  IADD3 R6, P0, PT, R4, UR4, RZ ;  /* 0x0000000404067c10 */ /* 0x002fc8000ff1e0ff */
[----:B------:R-:W-:-:S04]  /*3980*/  IADD3 R6, P1, PT, R6, 0x800, RZ ;  /* 0x0000080006067810 */ /* 0x000fc80007f3e0ff */
[----:B------:R-:W-:-:S09]  /*3990*/  IADD3.X R17, PT, PT, RZ, UR5, R5, P1, P0 ;  /* 0x00000005ff117c10 */ /* 0x000fd20008fe0405 */
.L_x_108:
[----:B0-----:R-:W-:Y:S01]  /*39a0*/  IMAD.MOV.U32 R4, RZ, RZ, R6 ;  /* 0x000000ffff047224 */ /* 0x001fe200078e0006 */
[----:B------:R-:W-:-:S05]  /*39b0*/  MOV R5, R17 ;  /* 0x0000001100057202 */ /* 0x000fca0000000f00 */
[----:B------:R-:W2:Y:S04]  /*39c0*/  LDG.E R6, desc[UR6][R4.64+-0x800] ;  /* 0xfff8000604067981 */ /* 0x000ea8000c1e1900 */
[----:B------:R-:W3:Y:S04]  /*39d0*/  LDG.E R10, desc[UR6][R4.64+-0x400] ;  /* 0xfffc0006040a7981 */ /* 0x000ee8000c1e1900 */
[----:B------:R-:W4:Y:S04]  /*39e0*/  LDG.E R12, desc[UR6][R4.64] ;  /* 0x00000006040c7981 */ /* 0x000f28000c1e1900 */
[----:B------:R-:W5:Y:S01]  /*39f0*/  LDG.E R14, desc[UR6][R4.64+0x400] ;  /* 0x00040006040e7981 */ /* 0x000f62000c1e1900 */
[----:B------:R-:W-:Y:S01]  /*3a00*/  VIADD R2, R2, 0x400 ;  /* 0x0000040002027836 */ /* 0x000fe20000000000 */
[----:B--2---:R-:W-:-:S02]  /*3a10*/  FSETP.GEU.AND P0, PT, R6, 1.175494350822287508e-38, PT ;  /* 0x008000000600780b */ /* 0x004fc40003f0e000 */
[----:B---3--:R-:W-:Y:S02]  /*3a20*/  FSETP.GEU.AND P1, PT, R10, 1.175494350822287508e-38, PT ;  /* 0x008000000a00780b */ /* 0x008fe40003f2e000 */
[----:B----4-:R-:W-:Y:S02]  /*3a30*/  FSETP.GEU.AND P2, PT, R12, 1.175494350822287508e-38, PT ;  /* 0x008000000c00780b */ /* 0x010fe40003f4e000 */
[----:B-----5:R-:W-:-:S07]  /*3a40*/  FSETP.GEU.AND P3, PT, R14, 1.175494350822287508e-38, PT ;  /* 0x008000000e00780b */ /* 0x020fce0003f6e000 */
[----:B------:R-:W-:-:S04]  /*3a50*/  @!P0 FMUL R6, R6, 8388608 ;  /* 0x4b00000006068820 */ /* 0x000fc80000400000 */
[----:B------:R-:W-:Y:S02]  /*3a60*/  VIADD R19, R6, 0xc0d55555 ;  /* 0xc0d5555506137836 */ /* 0x000fe40000000000 */
[----:B------:R-:W-:Y:S01]  /*3a70*/  @!P1 FMUL R10, R10, 8388608 ;  /* 0x4b0000000a0a9820 */ /* 0x000fe20000400000 */
[----:B------:R-:W-:Y:S02]  /*3a80*/  @!P2 FMUL R12, R12, 8388608 ;  /* 0x4b0000000c0ca820 */ /* 0x000fe40000400000 */
[----:B------:R-:W-:Y:S01]  /*3a90*/  LOP3.LUT R19, R19, 0xff800000, RZ, 0xc0, !PT ;  /* 0xff80000013137812 */ /* 0x000fe200078ec0ff */
[C---:B------:R-:W-:Y:S01]  /*3aa0*/  VIADD R13, R10.reuse, 0xc0d55555 ;  /* 0xc0d555550a0d7836 */ /* 0x040fe20000000000 */
[----:B------:R-:W-:Y:S01]  /*3ab0*/  ISETP.GT.U32.AND P4, PT, R10, 0x7f7fffff, PT ;  /* 0x7f7fffff0a00780c */ /* 0x000fe20003f84070 */
[----:B------:R-:W-:Y:S01]  /*3ac0*/  @!P3 FMUL R14, R14, 8388608 ;  /* 0x4b0000000e0eb820 */ /* 0x000fe20000400000 */
[----:B------:R-:W-:Y:S01]  /*3ad0*/  IADD3 R17, PT, PT, R6, -R19, RZ ;  /* 0x8000001306117210 */ /* 0x000fe20007ffe0ff */
[----:B------:R-:W-:Y:S01]  /*3ae0*/  VIADD R15, R12, 0xc0d55555 ;  /* 0xc0d555550c0f7836 */ /* 0x000fe20000000000 */
[----:B------:R-:W-:-:S02]  /*3af0*/  LOP3.LUT R13, R13, 0xff800000, RZ, 0xc0, !PT ;  /* 0xff8000000d0d7812 */ /* 0x000fc400078ec0ff */
[----:B------:R-:W-:Y:S01]  /*3b00*/  IADD3 R9, PT, PT, R14, -0x3f2aaaab, RZ ;  /* 0xc0d555550e097810 */ /* 0x000fe20007ffe0ff */
[----:B------:R-:W-:Y:S01]  /*3b10*/  FADD R17, R17, -1 ;  /* 0xbf80000011117421 */ /* 0x000fe20000000000 */
[----:B------:R-:W-:Y:S02]  /*3b20*/  LOP3.LUT R15, R15, 0xff800000, RZ, 0xc0, !PT ;  /* 0xff8000000f0f7812 */ /* 0x000fe400078ec0ff */
[----:B------:R-:W-:Y:S01]  /*3b30*/  LOP3.LUT R9, R9, 0xff800000, RZ, 0xc0, !PT ;  /* 0xff80000009097812 */ /* 0x000fe200078ec0ff */
[C---:B------:R-:W-:Y:S01]  /*3b40*/  FFMA R16, R17.reuse, -R0, 0.14084610342979431152 ;  /* 0x3e1039f611107423 */ /* 0x040fe20000000800 */
[----:B------:R-:W-:Y:S01]  /*3b50*/  I2FP.F32.S32 R19, R19 ;  /* 0x0000001300137245 */ /* 0x000fe20000201400 */
[----:B------:R-:W-:Y:S01]  /*3b60*/  IMAD.IADD R22, R12, 0x1, -R15 ;  /* 0x000000010c167824 */ /* 0x000fe200078e0a0f */
[----:B------:R-:W-:Y:S01]  /*3b70*/  IADD3 R11, PT, PT, R10, -R13, RZ ;  /* 0x8000000d0a0b7210 */ /* 0x000fe20007ffe0ff */
[----:B------:R-:W-:Y:S01]  /*3b80*/  FFMA R16, R17, R16, -0.12148627638816833496 ;  /* 0xbdf8cdcc11107423 */ /* 0x000fe20000000010 */
[----:B------:R-:W-:-:S02]  /*3b90*/  IADD3 R23, PT, PT, R14, -R9, RZ ;  /* 0x800000090e177210 */ /* 0x000fc40007ffe0ff */
[----:B------:R-:W-:Y:S01]  /*3ba0*/  I2FP.F32.S32 R13, R13 ;  /* 0x0000000d000d7245 */ /* 0x000fe20000201400 */
[----:B------:R-:W-:Y:S01]  /*3bb0*/  FFMA R16, R17, R16, 0.13980610668659210205 ;  /* 0x3e0f295511107423 */ /* 0x000fe20000000010 */
[----:B------:R-:W-:Y:S01]  /*3bc0*/  FADD R11, R11, -1 ;  /* 0xbf8000000b0b7421 */ /* 0x000fe20000000000 */
[----:B------:R-:W-:Y:S02]  /*3bd0*/  I2FP.F32.S32 R15, R15 ;  /* 0x0000000f000f7245 */ /* 0x000fe40000201400 */
[----:B------:R-:W-:Y:S01]  /*3be0*/  FFMA R16, R17, R16, -0.16684235632419586182 ;  /* 0xbe2ad8b911107423 */ /* 0x000fe20000000010 */
[----:B------:R-:W-:-:S03]  /*3bf0*/  FFMA R20, R11, -R0, 0.14084610342979431152 ;  /* 0x3e1039f60b147423 */ /* 0x000fc60000000800 */
[----:B------:R-:W-:Y:S01]  /*3c00*/  FFMA R18, R17, R16, 0.20012299716472625732 ;  /* 0x3e4ced0b11127423 */ /* 0x000fe20000000010 */
[----:B------:R-:W-:Y:S01]  /*3c10*/  FSEL R16, RZ, -23, P0 ;  /* 0xc1b80000ff107808 */ /* 0x000fe20000000000 */
[----:B------:R-:W-:Y:S01]  /*3c20*/  FFMA R20, R11, R20, -0.12148627638816833496 ;  /* 0xbdf8cdcc0b147423 */ /* 0x000fe20000000014 */
[----:B------:R-:W-:Y:S01]  /*3c30*/  FSETP.NEU.AND P0, PT, R6, RZ, PT ;  /* 0x000000ff0600720b */ /* 0x000fe20003f0d000 */
[----:B------:R-:W-:Y:S02]  /*3c40*/  FFMA R18, R17, R18, -0.24999669194221496582 ;  /* 0xbe7fff2211127423 */ /* 0x000fe40000000012 */
[----:B------:R-:W-:Y:S01]  /*3c50*/  FFMA R16, R19, 1.1920928955078125e-07, R16 ;  /* 0x3400000013107823 */ /* 0x000fe20000000010 */
[----:B------:R-:W-:Y:S01]  /*3c60*/  FADD R19, R23, -1 ;  /* 0xbf80000017137421 */ /* 0x000fe20000000000 */
[----:B------:R-:W-:Y:S01]  /*3c70*/  FFMA R18, R17, R18, 0.33333182334899902344 ;  /* 0x3eaaaa7811127423 */ /* 0x000fe20000000012 */
[----:B------:R-:W-:Y:S02]  /*3c80*/  FFMA R20, R11, R20, 0.13980610668659210205 ;  /* 0x3e0f29550b147423 */ /* 0x000fe40000000014 */
[----:B------:R-:W-:Y:S01]  /*3c90*/  FFMA R26, R19, -R0, 0.14084610342979431152 ;  /* 0x3e1039f6131a7423 */ /* 0x000fe20000000800 */
[----:B------:R-:W-:Y:S01]  /*3ca0*/  FFMA R18, R17, R18, -0.5 ;  /* 0xbf00000011127423 */ /* 0x000fe20000000012 */
[----:B------:R-:W-:-:S02]  /*3cb0*/  FFMA R20, R11, R20, -0.16684235632419586182 ;  /* 0xbe2ad8b90b147423 */ /* 0x000fc40000000014 */
[----:B------:R-:W-:Y:S01]  /*3cc0*/  FFMA R26, R19, R26, -0.12148627638816833496 ;  /* 0xbdf8cdcc131a7423 */ /* 0x000fe2000000001a */
[----:B------:R-:W-:-:S03]  /*3cd0*/  FMUL R18, R17, R18 ;  /* 0x0000001211127220 */ /* 0x000fc60000400000 */
[----:B------:R-:W-:Y:S01]  /*3ce0*/  FFMA R26, R19, R26, 0.13980610668659210205 ;  /* 0x3e0f2955131a7423 */ /* 0x000fe2000000001a */
[----:B------:R-:W-:Y:S01]  /*3cf0*/  FFMA R21, R17, R18, R17 ;  /* 0x0000001211157223 */ /* 0x000fe20000000011 */
[----:B------:R-:W-:Y:S01]  /*3d00*/  FADD R17, R22, -1 ;  /* 0xbf80000016117421 */ /* 0x000fe20000000000 */
[----:B------:R-:W-:Y:S01]  /*3d10*/  FFMA R18, R11, R20, 0.20012299716472625732 ;  /* 0x3e4ced0b0b127423 */ /* 0x000fe20000000014 */
[----:B------:R-:W-:Y:S01]  /*3d20*/  FFMA R26, R19, R26, -0.16684235632419586182 ;  /* 0xbe2ad8b9131a7423 */ /* 0x000fe2000000001a */
[----:B------:R-:W-:Y:S01]  /*3d30*/  FSEL R20, RZ, -23, P1 ;  /* 0xc1b80000ff147808 */ /* 0x000fe20000800000 */
[----:B------:R-:W-:Y:S01]  /*3d40*/  FFMA R22, R17, -R0, 0.14084610342979431152 ;  /* 0x3e1039f611167423 */ /* 0x000fe20000000800 */
[----:B------:R-:W-:Y:S01]  /*3d50*/  ISETP.GT.U32.AND P1, PT, R6, 0x7f7fffff, PT ;  /* 0x7f7fffff0600780c */ /* 0x000fe20003f24070 */
[----:B------:R-:W-:Y:S01]  /*3d60*/  FFMA R26, R19, R26, 0.20012299716472625732 ;  /* 0x3e4ced0b131a7423 */ /* 0x000fe2000000001a */
[----:B------:R-:W-:Y:S01]  /*3d70*/  FFMA R16, R16, 0.69314718246459960938, R21 ;  /* 0x3f31721810107823 */ /* 0x000fe20000000015 */
[----:B------:R-:W-:Y:S01]  /*3d80*/  FFMA R24, R17, R22, -0.12148627638816833496 ;  /* 0xbdf8cdcc11187423 */ /* 0x000fe20000000016 */
[----:B------:R-:W-:Y:S01]  /*3d90*/  FFMA R22, R11, R18, -0.24999669194221496582 ;  /* 0xbe7fff220b167423 */ /* 0x000fe20000000012 */
[----:B------:R-:W-:Y:S01]  /*3da0*/  FFMA R26, R19, R26, -0.24999669194221496582 ;  /* 0xbe7fff22131a7423 */ /* 0x000fe2000000001a */
[----:B------:R-:W-:Y:S01]  /*3db0*/  FSEL R18, RZ, -23, P2 ;  /* 0xc1b80000ff127808 */ /* 0x000fe20001000000 */
[----:B------:R-:W-:Y:S01]  /*3dc0*/  FFMA R24, R17, R24, 0.13980610668659210205 ;  /* 0x3e0f295511187423 */ /* 0x000fe20000000018 */
[----:B------:R-:W-:Y:S01]  /*3dd0*/  FFMA R22, R11, R22, 0.33333182334899902344 ;  /* 0x3eaaaa780b167423 */ /* 0x000fe20000000016 */
[----:B------:R-:W-:Y:S01]  /*3de0*/  FFMA R26, R19, R26, 0.33333182334899902344 ;  /* 0x3eaaaa78131a7423 */ /* 0x000fe2000000001a */
[----:B------:R-:W-:Y:S01]  /*3df0*/  FFMA R20, R13, 1.1920928955078125e-07, R20 ;  /* 0x340000000d147823 */ /* 0x000fe20000000014 */
[----:B------:R-:W-:Y:S01]  /*3e00*/  FFMA R24, R17, R24, -0.16684235632419586182 ;  /* 0xbe2ad8b911187423 */ /* 0x000fe20000000018 */
[----:B------:R-:W-:Y:S01]  /*3e10*/  FSEL R13, RZ, -23, P3 ;  /* 0xc1b80000ff0d7808 */ /* 0x000fe20001800000 */
[----:B------:R-:W-:Y:S01]  /*3e20*/  FFMA R22, R11, R22, -0.5 ;  /* 0xbf0000000b167423 */ /* 0x000fe20000000016 */
[----:B------:R-:W-:Y:S01]  /*3e30*/  FFMA R26, R19, R26, -0.5 ;  /* 0xbf000000131a7423 */ /* 0x000fe2000000001a */
[----:B------:R-:W-:Y:S01]  /*3e40*/  FFMA R24, R17, R24, 0.20012299716472625732 ;  /* 0x3e4ced0b11187423 */ /* 0x000fe20000000018 */
[----:B------:R-:W-:Y:S01]  /*3e50*/  ISETP.GT.U32.AND P3, PT, R12, 0x7f7fffff, PT ;  /* 0x7f7fffff0c00780c */ /* 0x000fe20003f64070 */
[----:B------:R-:W-:Y:S01]  /*3e60*/  FFMA R15, R15, 1.1920928955078125e-07, R18 ;  /* 0x340000000f0f7823 */ /* 0x000fe20000000012 */
[----:B------:R-:W-:Y:S01]  /*3e70*/  ISETP.GT.U32.AND P2, PT, R14, 0x7f7fffff, PT ;  /* 0x7f7fffff0e00780c */ /* 0x000fe20003f44070 */
[----:B------:R-:W-:Y:S01]  /*3e80*/  FFMA R24, R17, R24, -0.24999669194221496582 ;  /* 0xbe7fff2211187423 */ /* 0x000fe20000000018 */
[----:B------:R-:W-:Y:S01]  /*3e90*/  I2FP.F32.S32 R18, R9 ;  /* 0x0000000900127245 */ /* 0x000fe20000201400 */
[----:B------:R-:W-:Y:S01]  /*3ea0*/  FMUL R22, R11, R22 ;  /* 0x000000160b167220 */ /* 0x000fe20000400000 */
[----:B------:R-:W-:Y:S01]  /*3eb0*/  FMUL R26, R19, R26 ;  /* 0x0000001a131a7220 */ /* 0x000fe20000400000 */
[----:B------:R-:W-:Y:S01]  /*3ec0*/  FFMA R24, R17, R24, 0.33333182334899902344 ;  /* 0x3eaaaa7811187423 */ /* 0x000fe20000000018 */
[-C--:B------:R-:W-:Y:S01]  /*3ed0*/  @P1 FFMA R16, R6, R7.reuse, +INF ;  /* 0x7f80000006101423 */ /* 0x080fe20000000007 */
[----:B------:R-:W-:Y:S01]  /*3ee0*/  FFMA R11, R11, R22, R11 ;  /* 0x000000160b0b7223 */ /* 0x000fe2000000000b */
[----:B------:R-:W-:Y:S01]  /*3ef0*/  FFMA R13, R18, 1.1920928955078125e-07, R13 ;  /* 0x34000000120d7823 */ /* 0x000fe2000000000d */
[----:B------:R-:W-:Y:S01]  /*3f00*/  FFMA R24, R17, R24, -0.5 ;  /* 0xbf00000011187423 */ /* 0x000fe20000000018 */
[----:B------:R-:W-:Y:S01]  /*3f10*/  FFMA R26, R19, R26, R19 ;  /* 0x0000001a131a7223 */ /* 0x000fe20000000013 */
[----:B------:R-:W-:Y:S01]  /*3f20*/  FFMA R11, R20, 0.69314718246459960938, R11 ;  /* 0x3f317218140b7823 */ /* 0x000fe2000000000b */
[-C--:B------:R-:W-:Y:S01]  /*3f30*/  @P4 FFMA R11, R10, R7.reuse, +INF ;  /* 0x7f8000000a0b4423 */ /* 0x080fe20000000007 */
[----:B------:R-:W-:Y:S01]  /*3f40*/  FMUL R24, R17, R24 ;  /* 0x0000001811187220 */ /* 0x000fe20000400000 */
[----:B------:R-:W-:Y:S01]  /*3f50*/  FFMA R13, R13, 0.69314718246459960938, R26 ;  /* 0x3f3172180d0d7823 */ /* 0x000fe2000000001a */
[----:B------:R-:W-:Y:S01]  /*3f60*/  @P2 FFMA R13, R14, R7, +INF ;  /* 0x7f8000000e0d2423 */ /* 0x000fe20000000007 */
[----:B------:R-:W-:Y:S01]  /*3f70*/  FSETP.NEU.AND P1, PT, R10, RZ, PT ;  /* 0x000000ff0a00720b */ /* 0x000fe20003f2d000 */
[----:B------:R-:W-:Y:S01]  /*3f80*/  FFMA R24, R17, R24, R17 ;  /* 0x0000001811187223 */ /* 0x000fe20000000011 */
[----:B------:R-:W-:-:S02]  /*3f90*/  FSETP.NEU.AND P4, PT, R12, RZ, PT ;  /* 0x000000ff0c00720b */ /* 0x000fc40003f8d000 */
[----:B------:R-:W-:Y:S01]  /*3fa0*/  FSETP.NEU.AND P2, PT, R14, RZ, PT ;  /* 0x000000ff0e00720b */ /* 0x000fe20003f4d000 */
[----:B------:R-:W-:Y:S01]  /*3fb0*/  FFMA R15, R15, 0.69314718246459960938, R24 ;  /* 0x3f3172180f0f7823 */ /* 0x000fe20000000018 */
[----:B------:R-:W-:Y:S01]  /*3fc0*/  @P3 FFMA R15, R12, R7, +INF ;  /* 0x7f8000000c0f3423 */ /* 0x000fe20000000007 */
[----:B------:R-:W-:Y:S02]  /*3fd0*/  FSEL R9, R16, -INF , P0 ;  /* 0xff80000010097808 */ /* 0x000fe40000000000 */
[----:B------:R-:W-:Y:S02]  /*3fe0*/  FSEL R11, R11, -INF , P1 ;  /* 0xff8000000b0b7808 */ /* 0x000fe40000800000 */
[----:B------:R-:W-:Y:S01]  /*3ff0*/  FSEL R15, R15, -INF , P4 ;  /* 0xff8000000f0f7808 */ /* 0x000fe20002000000 */
[C---:B------:R-:W-:Y:S01]  /*4000*/  FADD R9, -R8.reuse, R9 ;  /* 0x0000000908097221 */ /* 0x040fe20000000100 */
[----:B------:R-:W-:Y:S01]  /*4010*/  FSEL R13, R13, -INF , P2 ;  /* 0xff8000000d0d7808 */ /* 0x000fe20001000000 */
[----:B------:R-:W-:Y:S01]  /*4020*/  FADD R11, -R8, R11 ;  /* 0x0000000b080b7221 */ /* 0x000fe20000000100 */
[----:B------:R-:W-:Y:S01]  /*4030*/  ISETP.GE.AND P0, PT, R2, R3, PT ;  /* 0x000000030200720c */ /* 0x000fe20003f06270 */
[C---:B------:R-:W-:Y:S01]  /*4040*/  FADD R15, -R8.reuse, R15 ;  /* 0x0000000f080f7221 */ /* 0x040fe20000000100 */
[----:B------:R0:W-:Y:S01]  /*4050*/  STG.E desc[UR6][R4.64+-0x800], R9 ;  /* 0xfff8000904007986 */ /* 0x0001e2000c101906 */
[----:B------:R-:W-:Y:S01]  /*4060*/  FADD R13, -R8, R13 ;  /* 0x0000000d080d7221 */ /* 0x000fe20000000100 */
[----:B------:R-:W-:-:S02]  /*4070*/  IADD3 R6, P1, PT, R4, 0x1000, RZ ;  /* 0x0000100004067810 */ /* 0x000fc40007f3e0ff */
[----:B------:R0:W-:Y:S02]  /*4080*/  STG.E desc[UR6][R4.64+-0x400], R11 ;  /* 0xfffc000b04007986 */ /* 0x0001e4000c101906 */
[----:B------:R-:W-:Y:S02]  /*4090*/  IADD3.X R17, PT, PT, RZ, R5, RZ, P1, !PT ;  /* 0x00000005ff117210 */ /* 0x000fe40000ffe4ff */
[----:B------:R0:W-:Y:S04]  /*40a0*/  STG.E desc[UR6][R4.64], R15 ;  /* 0x0000000f04007986 */ /* 0x0001e8000c101906 */
[----:B------:R0:W-:Y:S01]  /*40b0*/  STG.E desc[UR6][R4.64+0x400], R13 ;  /* 0x0004000d04007986 */ /* 0x0001e2000c101906 */
[----:B------:R-:W-:Y:S05]  /*40c0*/  @!P0 BRA `(.L_x_108) ;  /* 0xfffffff800348947 */ /* 0x000fea000383ffff */
[----:B------:R-:W-:Y:S05]  /*40d0*/  EXIT ;  /* 0x000000000000794d */ /* 0x000fea0003800000 */
.L_x_75:
[----:B------:R-:W-:Y:S02]  /*40e0*/  HFMA2 R14, -RZ, RZ, 0, 9.5367431640625e-07 ;  /* 0x00000010ff0e7431 */ /* 0x000fe400000001ff */
[----:B-1----:R-:W-:Y:S01]  /*40f0*/  IMAD.MOV.U32 R13, RZ, RZ, R4 ;  /* 0x000000ffff0d7224 */ /* 0x002fe200078e0004 */
[----:B------:R-:W-:Y:S01]  /*4100*/  MOV R12, 0xffffffff ;  /* 0xffffffff000c7802 */ /* 0x000fe20000000f00 */
[----:B------:R-:W-:-:S07]  /*4110*/  IMAD.MOV.U32 R15, RZ, RZ, 0x1f ;  /* 0x0000001fff0f7424 */ /* 0x000fce00078e00ff */
[----:B0-----:R-:W-:Y:S05]  /*4120*/  WARPSYNC.COLLECTIVE R12, `(.L_x_109) ;  /* 0x000000000c087348 */ /* 0x001fea0003c00000 */
[----:B------:R1:W2:Y:S02]  /*4130*/  SHFL.DOWN P1, R11, R13, R14, R15 ;  /* 0x0800000e0d0b7389 */ /* 0x0002a4000002000f */
[----:B012---:R-:W-:Y:S05]  /*4140*/  ENDCOLLECTIVE ;  /* 0x000000000000791b */ /* 0x007fea0003800000 */
.L_x_109:
[----:B------:R-:W-:Y:S02]  /*4150*/  IMAD.MOV.U32 R14, RZ, RZ, 0x8 ;  /* 0x00000008ff0e7424 */ /* 0x000fe400078e00ff */
[----:B------:R-:W-:-:S05]  /*4160*/  IMAD.MOV.U32 R5, RZ, RZ, R11 ;  /* 0x000000ffff057224 */ /* 0x000fca00078e000b */
[----:B------:R-:W-:-:S04]  /*4170*/  FMNMX R5, R5, R4, !PT ;  /* 0x0000000405057209 */ /* 0x000fc80007800000 */
[----:B------:R-:W-:-:S07]  /*4180*/  MOV R13, R5 ;  /* 0x00000005000d7202 */ /* 0x000fce0000000f00 */
[----:B------:R-:W-:Y:S05]  /*4190*/  WARPSYNC.COLLECTIVE R12, `(.L_x_110) ;  /* 0x000000000c087348 */ /* 0x000fea0003c00000 */
[----:B------:R0:W1:Y:S02]  /*41a0*/  SHFL.DOWN P1, R11, R13, R14, R15 ;  /* 0x0800000e0d0b7389 */ /* 0x000064000002000f */
[----:B01----:R-:W-:Y:S05]  /*41b0*/  ENDCOLLECTIVE ;  /* 0x000000000000791b */ /* 0x003fea0003800000 */
.L_x_110:
[----:B------:R-:W-:Y:S01]  /*41c0*/  HFMA2 R14, -RZ, RZ, 0, 2.384185791015625e-07 ;  /* 0x00000004ff0e7431 */ /* 0x000fe200000001ff */
[----:B------:R-:W-:-:S04]  /*41d0*/  MOV R8, R11 ;  /* 0x0000000b00087202 */ /* 0x000fc80000000f00 */
[----:B------:R-:W-:-:S05]  /*41e0*/  FMNMX R8, R5, R8, !PT ;  /* 0x0000000805087209 */ /* 0x000fca0007800000 */
[----:B------:R-:W-:-:S07]  /*41f0*/  IMAD.MOV.U32 R13, RZ, RZ, R8 ;  /* 0x000000ffff0d7224 */ /* 0x000fce00078e0008 */
[----:B------:R-:W-:Y:S05]  /*4200*/  WARPSYNC.COLLECTIVE R12, `(.L_x_111) ;  /* 0x000000000c087348 */ /* 0x000fea0003c00000 */
[----:B------:R0:W1:Y:S02]  /*4210*/  SHFL.DOWN P1, R11, R13, R14, R15 ;  /* 0x0800000e0d0b7389 */ /* 0x000064000002000f */
[----:B01----:R-:W-:Y:S05]  /*4220*/  ENDCOLLECTIVE ;  /* 0x000000000000791b */ /* 0x003fea0003800000 */
.L_x_111:
[----:B------:R-:W-:Y:S01]  /*4230*/  HFMA2 R14, -RZ, RZ, 0, 1.1920928955078125e-07 ;  /* 0x00000002ff0e7431 */ /* 0x000fe200000001ff */
[----:B------:R-:W-:-:S04]  /*4240*/  MOV R9, R11 ;  /* 0x0000000b00097202 */ /* 0x000fc80000000f00 */
[----:B------:R-:W-:-:S05]  /*4250*/  FMNMX R9, R8, R9, !PT ;  /* 0x0000000908097209 */ /* 0x000fca0007800000 */
[----:B------:R-:W-:-:S07]  /*4260*/  IMAD.MOV.U32 R13, RZ, RZ, R9 ;  /* 0x000000ffff0d7224 */ /* 0x000fce00078e0009 */
[----:B------:R-:W-:Y:S05]  /*4270*/  WARPSYNC.COLLECTIVE R12, `(.L_x_112) ;  /* 0x000000000c087348 */ /* 0x000fea0003c00000 */
[----:B------:R0:W1:Y:S02]  /*4280*/  SHFL.DOWN P1, R11, R13, R14, R15 ;  /* 0x0800000e0d0b7389 */ /* 0x000064000002000f */
[----:B01----:R-:W-:Y:S05]  /*4290*/  ENDCOLLECTIVE ;  /* 0x000000000000791b */ /* 0x003fea0003800000 */
.L_x_112:
[----:B------:R-:W-:Y:S01]  /*42a0*/  HFMA2 R14, -RZ, RZ, 0, 5.9604644775390625e-08 ;  /* 0x00000001ff0e7431 */ /* 0x000fe200000001ff */
[----:B------:R-:W-:-:S04]  /*42b0*/  MOV R10, R11 ;  /* 0x0000000b000a7202 */ /* 0x000fc80000000f00 */
[----:B------:R-:W-:-:S05]  /*42c0*/  FMNMX R10, R9, R10, !PT ;  /* 0x0000000a090a7209 */ /* 0x000fca0007800000 */
[----:B------:R-:W-:-:S07]  /*42d0*/  IMAD.MOV.U32 R13, RZ, RZ, R10 ;  /* 0x000000ffff0d7224 */ /* 0x000fce00078e000a */
[----:B------:R-:W-:Y:S05]  /*42e0*/  WARPSYNC.COLLECTIVE R12, `(.L_x_113) ;  /* 0x000000000c087348 */ /* 0x000fea0003c00000 */
[----:B------:R0:W1:Y:S02]  /*42f0*/  SHFL.DOWN P1, R11, R13, R14, R15 ;  /* 0x0800000e0d0b7389 */ /* 0x000064000002000f */
[----:B01----:R-:W-:Y:S05]  /*4300*/  ENDCOLLECTIVE ;  /* 0x000000000000791b */ /* 0x003fea0003800000 */
.L_x_113:
[----:B------:R-:W-:Y:S05]  /*4310*/  BRA `(.L_x_114) ;  /* 0xffffffd400a87947 */ /* 0x000fea000383ffff */
.L_x_89:
[----:B------:R-:W-:Y:S01]  /*4320*/  HFMA2 R15, -RZ, RZ, 0, 1.847743988037109375e-06 ;  /* 0x0000001fff0f7431 */ /* 0x000fe200000001ff */
[----:B-1----:R-:W-:Y:S01]  /*4330*/  MOV R13, R0 ;  /* 0x00000000000d7202 */ /* 0x002fe20000000f00 */
[----:B------:R-:W-:Y:S01]  /*4340*/  IMAD.MOV.U32 R14, RZ, RZ, 0x10 ;  /* 0x00000010ff0e7424 */ /* 0x000fe200078e00ff */
[----:B------:R-:W-:-:S07]  /*4350*/  MOV R12, 0xffffffff ;  /* 0xffffffff000c7802 */ /* 0x000fce0000000f00 */
[----:B0-----:R-:W-:Y:S05]  /*4360*/  WARPSYNC.COLLECTIVE R12, `(.L_x_115) ;  /* 0x000000000c087348 */ /* 0x001fea0003c00000 */
[----:B------:R1:W2:Y:S02]  /*4370*/  SHFL.DOWN P1, R11, R13, R14, R15 ;  /* 0x0800000e0d0b7389 */ /* 0x0002a4000002000f */
[----:B012---:R-:W-:Y:S05]  /*4380*/  ENDCOLLECTIVE ;  /* 0x000000000000791b */ /* 0x007fea0003800000 */
.L_x_115:
[----:B------:R-:W-:Y:S02]  /*4390*/  HFMA2 R14, -RZ, RZ, 0, 4.76837158203125e-07 ;  /* 0x00000008ff0e7431 */ /* 0x000fe400000001ff */
[----:B------:R-:W-:-:S04]  /*43a0*/  IMAD.MOV.U32 R5, RZ, RZ, R11 ;  /* 0x000000ffff057224 */ /* 0x000fc800078e000b */
[----:B------:R-:W-:-:S05]  /*43b0*/  FADD R5, R5, R0 ;  /* 0x0000000005057221 */ /* 0x000fca0000000000 */
[----:B------:R-:W-:-:S07]  /*43c0*/  MOV R13, R5 ;  /* 0x00000005000d7202 */ /* 0x000fce0000000f00 */
[----:B------:R-:W-:Y:S05]  /*43d0*/  WARPSYNC.COLLECTIVE R12, `(.L_x_116) ;  /* 0x000000000c087348 */ /* 0x000fea0003c00000 */
[----:B------:R0:W1:Y:S02]  /*43e0*/  SHFL.DOWN P1, R11, R13, R14, R15 ;  /* 0x0800000e0d0b7389 */ /* 0x000064000002000f */
[----:B01----:R-:W-:Y:S05]  /*43f0*/  ENDCOLLECTIVE ;  /* 0x000000000000791b */ /* 0x003fea0003800000 */
.L_x_116:
[----:B------:R-:W-:Y:S02]  /*4400*/  HFMA2 R14, -RZ, RZ, 0, 2.384185791015625e-07 ;  /* 0x00000004ff0e7431 */ /* 0x000fe400000001ff */
[----:B------:R-:W-:-:S04]  /*4410*/  IMAD.MOV.U32 R4, RZ, RZ, R11 ;  /* 0x000000ffff047224 */ /* 0x000fc800078e000b */
[----:B------:R-:W-:-:S05]  /*4420*/  FADD R4, R5, R4 ;  /* 0x0000000405047221 */ /* 0x000fca0000000000 */
[----:B------:R-:W-:-:S07]  /*4430*/  MOV R13, R4 ;  /* 0x00000004000d7202 */ /* 0x000fce0000000f00 */
[----:B------:R-:W-:Y:S05]  /*4440*/  WARPSYNC.COLLECTIVE R12, `(.L_x_117) ;  /* 0x000000000c087348 */ /* 0x000fea0003c00000 */
[----:B------:R0:W1:Y:S02]  /*4450*/  SHFL.DOWN P1, R11, R13, R14, R15 ;  /* 0x0800000e0d0b7389 */ /* 0x000064000002000f */
[----:B01----:R-:W-:Y:S05]  /*4460*/  ENDCOLLECTIVE ;  /* 0x000000000000791b */ /* 0x003fea0003800000 */
.L_x_117:
[----:B------:R-:W-:Y:S02]  /*4470*/  HFMA2 R14, -RZ, RZ, 0, 1.1920928955078125e-07 ;  /* 0x00000002ff0e7431 */ /* 0x000fe400000001ff */
[----:B------:R-:W-:-:S04]  /*4480*/  IMAD.MOV.U32 R7, RZ, RZ, R11 ;  /* 0x000000ffff077224 */ /* 0x000fc800078e000b */
[----:B------:R-:W-:-:S05]  /*4490*/  FADD R7, R4, R7 ;  /* 0x0000000704077221 */ /* 0x000fca0000000000 */
[----:B------:R-:W-:-:S07]  /*44a0*/  MOV R13, R7 ;  /* 0x00000007000d7202 */ /* 0x000fce0000000f00 */
[----:B------:R-:W-:Y:S05]  /*44b0*/  WARPSYNC.COLLECTIVE R12, `(.L_x_118) ;  /* 0x000000000c087348 */ /* 0x000fea0003c00000 */
[----:B------:R0:W1:Y:S02]  /*44c0*/  SHFL.DOWN P1, R11, R13, R14, R15 ;  /* 0x0800000e0d0b7389 */ /* 0x000064000002000f */
[----:B01----:R-:W-:Y:S05]  /*44d0*/  ENDCOLLECTIVE ;  /* 0x000000000000791b */ /* 0x003fea0003800000 */
.L_x_118:
[----:B------:R-:W-:Y:S02]  /*44e0*/  HFMA2 R14, -RZ, RZ, 0, 5.9604644775390625e-08 ;  /* 0x00000001ff0e7431 */ /* 0x000fe400000001ff */
[----:B------:R-:W-:-:S04]  /*44f0*/  IMAD.MOV.U32 R8, RZ, RZ, R11 ;  /* 0x000000ffff087224 */ /* 0x000fc800078e000b */
[----:B------:R-:W-:-:S05]  /*4500*/  FADD R8, R7, R8 ;  /* 0x0000000807087221 */ /* 0x000fca0000000000 */
[----:B------:R-:W-:-:S07]  /*4510*/  MOV R13, R8 ;  /* 0x00000008000d7202 */ /* 0x000fce0000000f00 */
[----:B------:R-:W-:Y:S05]  /*4520*/  WARPSYNC.COLLECTIVE R12, `(.L_x_119) ;  /* 0x000000000c087348 */ /* 0x000fea0003c00000 */
[----:B------:R0:W1:Y:S02]  /*4530*/  SHFL.DOWN P1, R11, R13, R14, R15 ;  /* 0x0800000e0d0b7389 */ /* 0x000064000002000f */
[----:B01----:R-:W-:Y:S05]  /*4540*/  ENDCOLLECTIVE ;  /* 0x000000000000791b */ /* 0x003fea0003800000 */
.L_x_119:
[----:B------:R-:W-:Y:S01]  /*4550*/  IMAD.MOV.U32 R9, RZ, RZ, R11 ;  /* 0x000000ffff097224 */ /* 0x000fe200078e000b */
[----:B------:R-:W-:Y:S06]  /*4560*/  BRA `(.L_x_120) ;  /* 0xffffffe400847947 */ /* 0x000fec000383ffff */
        .weak           $__internal_0_$__cuda_sm3x_div_rn_noftz_f32_slowpath
        .type           $__internal_0_$__cuda_sm3x_div_rn_noftz_f32_slowpath,@function
        .size           $__internal_0_$__cuda_sm3x_div_rn_noftz_f32_slowpath,(.L_x_134 - $__internal_0_$__cuda_sm3x_div_rn_noftz_f32_slowpath)
$__internal_0_$__cuda_sm3x_div_rn_noftz_f32_slowpath:
[----:B------:R-:W-:Y:S01]  /*4570*/  SHF.R.U32.HI R12, RZ, 0x17, R3 ;  /* 0x00000017ff0c7819 */ /* 0x000fe20000011603 */
[----:B------:R-:W-:Y:S01]  /*4580*/  BSSY.RECONVERGENT B2, `(.L_x_121) ;  /* 0x0000062000027945 */ /* 0x000fe20003800200 */
[----:B------:R-:W-:Y:S02]  /*4590*/  SHF.R.U32.HI R11, RZ, 0x17, R0 ;  /* 0x00000017ff0b7819 */ /* 0x000fe40000011600 */
[----:B------:R-:W-:Y:S02]  /*45a0*/  LOP3.LUT R12, R12, 0xff, RZ, 0xc0, !PT ;  /* 0x000000ff0c0c7812 */ /* 0x000fe400078ec0ff */
[----:B------:R-:W-:Y:S02]  /*45b0*/  LOP3.LUT R13, R11, 0xff, RZ, 0xc0, !PT ;  /* 0x000000ff0b0d7812 */ /* 0x000fe400078ec0ff */
[----:B------:R-:W-:Y:S02]  /*45c0*/  IADD3 R15, PT, PT, R12, -0x1, RZ ;  /* 0xffffffff0c0f7810 */ /* 0x000fe40007ffe0ff */
[----:B------:R-:W-:-:S02]  /*45d0*/  IADD3 R14, PT, PT, R13, -0x1, RZ ;  /* 0xffffffff0d0e7810 */ /* 0x000fc40007ffe0ff */
[----:B------:R-:W-:-:S04]  /*45e0*/  ISETP.GT.U32.AND P0, PT, R15, 0xfd, PT ;  /* 0x000000fd0f00780c */ /* 0x000fc80003f04070 */
[----:B------:R-:W-:-:S13]  /*45f0*/  ISETP.GT.U32.OR P0, PT, R14, 0xfd, P0 ;  /* 0x000000fd0e00780c */ /* 0x000fda0000704470 */
[----:B------:R-:W-:Y:S01]  /*4600*/  @!P0 IMAD.MOV.U32 R11, RZ, RZ, RZ ;  /* 0x000000ffff0b8224 */ /* 0x000fe200078e00ff */
[----:B------:R-:W-:Y:S06]  /*4610*/  @!P0 BRA `(.L_x_122) ;  /* 0x00000000005c8947 */ /* 0x000fec0003800000 */
[----:B------:R-:W-:Y:S02]  /*4620*/  FSETP.GTU.FTZ.AND P0, PT, |R0|, +INF , PT ;  /* 0x7f8000000000780b */ /* 0x000fe40003f1c200 */
[----:B------:R-:W-:-:S04]  /*4630*/  FSETP.GTU.FTZ.AND P2, PT, |R3|, +INF , PT ;  /* 0x7f8000000300780b */ /* 0x000fc80003f5c200 */
[----:B------:R-:W-:-:S13]  /*4640*/  PLOP3.LUT P0, PT, P0, P2, PT, 0xf8, 0x8f ;  /* 0x00000000008f781c */ /* 0x000fda0000705f70 */
[----:B------:R-:W-:Y:S05]  /*4650*/  @P0 BRA `(.L_x_123) ;  /* 0x00000004004c0947 */ /* 0x000fea0003800000 */
[----:B------:R-:W-:-:S13]  /*4660*/  LOP3.LUT P0, RZ, R3, 0x7fffffff, R0, 0xc8, !PT ;  /* 0x7fffffff03ff7812 */ /* 0x000fda000780c800 */
[----:B------:R-:W-:Y:S05]  /*4670*/  @!P0 BRA `(.L_x_124) ;  /* 0x00000004003c8947 */ /* 0x000fea0003800000 */
[C---:B------:R-:W-:Y:S02]  /*4680*/  FSETP.NEU.FTZ.AND P2, PT, |R0|.reuse, +INF , PT ;  /* 0x7f8000000000780b */ /* 0x040fe40003f5d200 */
[----:B------:R-:W-:Y:S02]  /*4690*/  FSETP.NEU.FTZ.AND P3, PT, |R3|, +INF , PT ;  /* 0x7f8000000300780b */ /* 0x000fe40003f7d200 */
[----:B------:R-:W-:-:S11]  /*46a0*/  FSETP.NEU.FTZ.AND P0, PT, |R0|, +INF , PT ;  /* 0x7f8000000000780b */ /* 0x000fd60003f1d200 */
[----:B------:R-:W-:Y:S05]  /*46b0*/  @!P3 BRA !P2, `(.L_x_124) ;  /* 0x00000004002cb947 */ /* 0x000fea0005000000 */
[----:B------:R-:W-:-:S04]  /*46c0*/  LOP3.LUT P2, RZ, R0, 0x7fffffff, RZ, 0xc0, !PT ;  /* 0x7fffffff00ff7812 */ /* 0x000fc8000784c0ff */
[----:B------:R-:W-:-:S13]  /*46d0*/  PLOP3.LUT P2, PT, P3, P2, PT, 0x2f, 0xf2 ;  /* 0x0000000000f2781c */ /* 0x000fda0001f44577 */
[----:B------:R-:W-:Y:S05]  /*46e0*/  @P2 BRA `(.L_x_125) ;  /* 0x0000000400182947 */ /* 0x000fea0003800000 */
[----:B------:R-:W-:-:S04]  /*46f0*/  LOP3.LUT P2, RZ, R3, 0x7fffffff, RZ, 0xc0, !PT ;  /* 0x7fffffff03ff7812 */ /* 0x000fc8000784c0ff */
[----:B------:R-:W-:-:S13]  /*4700*/  PLOP3.LUT P0, PT, P0, P2, PT, 0x2f, 0xf2 ;  /* 0x0000000000f2781c */ /* 0x000fda0000704577 */
[----:B------:R-:W-:Y:S05]  /*4710*/  @P0 BRA `(.L_x_126) ;  /* 0x0000000400000947 */ /* 0x000fea0003800000 */
[----:B------:R-:W-:Y:S02]  /*4720*/  ISETP.GE.AND P0, PT, R14, RZ, PT ;  /* 0x000000ff0e00720c */ /* 0x000fe40003f06270 */
[----:B------:R-:W-:-:S11]  /*4730*/  ISETP.GE.AND P2, PT, R15, RZ, PT ;  /* 0x000000ff0f00720c */ /* 0x000fd60003f46270 */
[----:B------:R-:W-:Y:S01]  /*4740*/  @P0 MOV R11, RZ ;  /* 0x000000ff000b0202 */ /* 0x000fe20000000f00 */
[----:B------:R-:W-:Y:S01]  /*4750*/  @!P0 FFMA R0, R0, 1.84467440737095516160e+19, RZ ;  /* 0x5f80000000008823 */ /* 0x000fe200000000ff */
[----:B------:R-:W-:Y:S01]  /*4760*/  @!P0 MOV R11, 0xffffffc0 ;  /* 0xffffffc0000b8802 */ /* 0x000fe20000000f00 */
[----:B------:R-:W-:-:S04]  /*4770*/  @!P2 FFMA R3, R3, 1.84467440737095516160e+19, RZ ;  /* 0x5f8000000303a823 */ /* 0x000fc800000000ff */
[----:B------:R-:W-:-:S07]  /*4780*/  @!P2 VIADD R11, R11, 0x40 ;  /* 0x000000400b0ba836 */ /* 0x000fce0000000000 */
.L_x_122:
[----:B------:R-:W-:Y:S01]  /*4790*/  LEA R14, R12, 0xc0800000, 0x17 ;  /* 0xc08000000c0e7811 */ /* 0x000fe200078eb8ff */
[----:B------:R-:W-:Y:S01]  /*47a0*/  BSSY.RECONVERGENT B3, `(.L_x_127) ;  /* 0x0000036000037945 */ /* 0x000fe20003800200 */
[----:B------:R-:W-:Y:S02]  /*47b0*/  IADD3 R13, PT, PT, R13, -0x7f, RZ ;  /* 0xffffff810d0d7810 */ /* 0x000fe40007ffe0ff */
[----:B------:R-:W-:-:S03]  /*47c0*/  IADD3 R14, PT, PT, -R14, R3, RZ ;  /* 0x000000030e0e7210 */ /* 0x000fc60007ffe1ff */
[C---:B------:R-:W-:Y:S01]  /*47d0*/  IMAD R0, R13.reuse, -0x800000, R0 ;  /* 0xff8000000d007824 */ /* 0x040fe200078e0200 */
[----:B------:R0:W1:Y:S01]  /*47e0*/  MUFU.RCP R3, R14 ;  /* 0x0000000e00037308 */ /* 0x0000620000001000 */
[----:B------:R-:W-:Y:S01]  /*47f0*/  FADD.FTZ R15, -R14, -RZ ;  /* 0x800000ff0e0f7221 */ /* 0x000fe20000010100 */
[----:B0-----:R-:W-:-:S05]  /*4800*/  IADD3 R14, PT, PT, R13, 0x7f, -R12 ;  /* 0x0000007f0d0e7810 */ /* 0x001fca0007ffe80c */
[----:B------:R-:W-:Y:S02]  /*4810*/  IMAD.IADD R11, R14, 0x1, R11 ;  /* 0x000000010e0b7824 */ /* 0x000fe400078e020b */
[----:B-1----:R-:W-:-:S04]  /*4820*/  FFMA R16, R3, R15, 1 ;  /* 0x3f80000003107423 */ /* 0x002fc8000000000f */
[----:B------:R-:W-:-:S04]  /*4830*/  FFMA R3, R3, R16, R3 ;  /* 0x0000001003037223 */ /* 0x000fc80000000003 */
[----:B------:R-:W-:-:S04]  /*4840*/  FFMA R16, R0, R3, RZ ;  /* 0x0000000300107223 */ /* 0x000fc800000000ff */
[----:B------:R-:W-:-:S04]  /*4850*/  FFMA R17, R15, R16, R0 ;  /* 0x000000100f117223 */ /* 0x000fc80000000000 */
[----:B------:R-:W-:-:S04]  /*4860*/  FFMA R16, R3, R17, R16 ;  /* 0x0000001103107223 */ /* 0x000fc80000000010 */
[----:B------:R-:W-:-:S04]  /*4870*/  FFMA R15, R15, R16, R0 ;  /* 0x000000100f0f7223 */ /* 0x000fc80000000000 */
[----:B------:R-:W-:-:S05]  /*4880*/  FFMA R0, R3, R15, R16 ;  /* 0x0000000f03007223 */ /* 0x000fca0000000010 */
[----:B------:R-:W-:-:S04]  /*4890*/  SHF.R.U32.HI R12, RZ, 0x17, R0 ;  /* 0x00000017ff0c7819 */ /* 0x000fc80000011600 */
[----:B------:R-:W-:-:S04]  /*48a0*/  LOP3.LUT R12, R12, 0xff, RZ, 0xc0, !PT ;  /* 0x000000ff0c0c7812 */ /* 0x000fc800078ec0ff */
[----:B------:R-:W-:-:S04]  /*48b0*/  IADD3 R17, PT, PT, R12, R11, RZ ;  /* 0x0000000b0c117210 */ /* 0x000fc80007ffe0ff */
[----:B------:R-:W-:-:S04]  /*48c0*/  IADD3 R12, PT, PT, R17, -0x1, RZ ;  /* 0xffffffff110c7810 */ /* 0x000fc80007ffe0ff */
[----:B------:R-:W-:-:S13]  /*48d0*/  ISETP.GE.U32.AND P0, PT, R12, 0xfe, PT ;  /* 0x000000fe0c00780c */ /* 0x000fda0003f06070 */
[----:B------:R-:W-:Y:S05]  /*48e0*/  @!P0 BRA `(.L_x_128) ;  /* 0x0000000000808947 */ /* 0x000fea0003800000 */
[----:B------:R-:W-:-:S13]  /*48f0*/  ISETP.GT.AND P0, PT, R17, 0xfe, PT ;  /* 0x000000fe1100780c */ /* 0x000fda0003f04270 */
[----:B------:R-:W-:Y:S05]  /*4900*/  @P0 BRA `(.L_x_129) ;  /* 0x00000000006c0947 */ /* 0x000fea0003800000 */
[----:B------:R-:W-:-:S13]  /*4910*/  ISETP.GE.AND P0, PT, R17, 0x1, PT ;  /* 0x000000011100780c */ /* 0x000fda0003f06270 */
[----:B------:R-:W-:Y:S05]  /*4920*/  @P0 BRA `(.L_x_130) ;  /* 0x0000000000740947 */ /* 0x000fea0003800000 */
[----:B------:R-:W-:Y:S02]  /*4930*/  ISETP.GE.AND P0, PT, R17, -0x18, PT ;  /* 0xffffffe81100780c */ /* 0x000fe40003f06270 */
[----:B------:R-:W-:-:S11]  /*4940*/  LOP3.LUT R0, R0, 0x80000000, RZ, 0xc0, !PT ;  /* 0x8000000000007812 */ /* 0x000fd600078ec0ff */
[----:B------:R-:W-:Y:S05]  /*4950*/  @!P0 BRA `(.L_x_130) ;  /* 0x0000000000688947 */ /* 0x000fea0003800000 */
[-CC-:B------:R-:W-:Y:S01]  /*4960*/  FFMA.RZ R11, R3, R15.reuse, R16.reuse ;  /* 0x0000000f030b7223 */ /* 0x180fe2000000c010 */
[----:B------:R-:W-:Y:S02]  /*4970*/  VIADD R14, R17, 0x20 ;  /* 0x00000020110e7836 */ /* 0x000fe40000000000 */
[-CC-:B------:R-:W-:Y:S01]  /*4980*/  FFMA.RM R12, R3, R15.reuse, R16.reuse ;  /* 0x0000000f030c7223 */ /* 0x180fe20000004010 */
[----:B------:R-:W-:Y:S02]  /*4990*/  ISETP.NE.AND P3, PT, R17, RZ, PT ;  /* 0x000000ff1100720c */ /* 0x000fe40003f65270 */
[----:B------:R-:W-:Y:S01]  /*49a0*/  LOP3.LUT R13, R11, 0x7fffff, RZ, 0xc0, !PT ;  /* 0x007fffff0b0d7812 */ /* 0x000fe200078ec0ff */
[----:B------:R-:W-:Y:S01]  /*49b0*/  FFMA.RP R11, R3, R15, R16 ;  /* 0x0000000f030b7223 */ /* 0x000fe20000008010 */
[----:B------:R-:W-:Y:S02]  /*49c0*/  ISETP.NE.AND P2, PT, R17, RZ, PT ;  /* 0x000000ff1100720c */ /* 0x000fe40003f45270 */
[----:B------:R-:W-:-:S02]  /*49d0*/  LOP3.LUT R13, R13, 0x800000, RZ, 0xfc, !PT ;  /* 0x008000000d0d7812 */ /* 0x000fc400078efcff */
[----:B------:R-:W-:Y:S02]  /*49e0*/  IADD3 R3, PT, PT, -R17, RZ, RZ ;  /* 0x000000ff11037210 */ /* 0x000fe40007ffe1ff */
[----:B------:R-:W-:Y:S02]  /*49f0*/  SHF.L.U32 R14, R13, R14, RZ ;  /* 0x0000000e0d0e7219 */ /* 0x000fe400000006ff */
[----:B------:R-:W-:Y:S02]  /*4a00*/  FSETP.NEU.FTZ.AND P0, PT, R11, R12, PT ;  /* 0x0000000c0b00720b */ /* 0x000fe40003f1d000 */
[----:B------:R-:W-:Y:S02]  /*4a10*/  SEL R12, R3, RZ, P3 ;  /* 0x000000ff030c7207 */ /* 0x000fe40001800000 */
[----:B------:R-:W-:Y:S02]  /*4a20*/  ISETP.NE.AND P2, PT, R14, RZ, P2 ;  /* 0x000000ff0e00720c */ /* 0x000fe40001745270 */
[----:B------:R-:W-:-:S02]  /*4a30*/  SHF.R.U32.HI R12, RZ, R12, R13 ;  /* 0x0000000cff0c7219 */ /* 0x000fc4000001160d */
[----:B------:R-:W-:Y:S02]  /*4a40*/  PLOP3.LUT P0, PT, P0, P2, PT, 0xf8, 0x8f ;  /* 0x00000000008f781c */ /* 0x000fe40000705f70 */
[----:B------:R-:W-:Y:S02]  /*4a50*/  SHF.R.U32.HI R14, RZ, 0x1, R12 ;  /* 0x00000001ff0e7819 */ /* 0x000fe4000001160c */
[----:B------:R-:W-:-:S04]  /*4a60*/  SEL R3, RZ, 0x1, !P0 ;  /* 0x00000001ff037807 */ /* 0x000fc80004000000 */
[----:B------:R-:W-:-:S04]  /*4a70*/  LOP3.LUT R3, R3, 0x1, R14, 0xf8, !PT ;  /* 0x0000000103037812 */ /* 0x000fc800078ef80e */
[----:B------:R-:W-:-:S04]  /*4a80*/  LOP3.LUT R3, R3, R12, RZ, 0xc0, !PT ;  /* 0x0000000c03037212 */ /* 0x000fc800078ec0ff */
[----:B------:R-:W-:-:S04]  /*4a90*/  IADD3 R3, PT, PT, R14, R3, RZ ;  /* 0x000000030e037210 */ /* 0x000fc80007ffe0ff */
[----:B------:R-:W-:Y:S01]  /*4aa0*/  LOP3.LUT R0, R3, R0, RZ, 0xfc, !PT ;  /* 0x0000000003007212 */ /* 0x000fe200078efcff */
[----:B------:R-:W-:Y:S06]  /*4ab0*/  BRA `(.L_x_130) ;  /* 0x0000000000107947 */ /* 0x000fec0003800000 */
.L_x_129:
[----:B------:R-:W-:-:S04]  /*4ac0*/  LOP3.LUT R0, R0, 0x80000000, RZ, 0xc0, !PT ;  /* 0x8000000000007812 */ /* 0x000fc800078ec0ff */
[----:B------:R-:W-:Y:S01]  /*4ad0*/  LOP3.LUT R0, R0, 0x7f800000, RZ, 0xfc, !PT ;  /* 0x7f80000000007812 */ /* 0x000fe200078efcff */
[----:B------:R-:W-:Y:S06]  /*4ae0*/  BRA `(.L_x_130) ;  /* 0x0000000000047947 */ /* 0x000fec0003800000 */
.L_x_128:
[----:B------:R-:W-:-:S07]  /*4af0*/  IMAD R0, R11, 0x800000, R0 ;  /* 0x008000000b007824 */ /* 0x000fce00078e0200 */
.L_x_130:
[----:B------:R-:W-:Y:S05]  /*4b00*/  BSYNC.RECONVERGENT B3 ;  /* 0x0000000000037941 */ /* 0x000fea0003800200 */
.L_x_127:
[----:B------:R-:W-:Y:S05]  /*4b10*/  BRA `(.L_x_131) ;  /* 0x0000000000207947 */ /* 0x000fea0003800000 */
.L_x_126:
[----:B------:R-:W-:-:S04]  /*4b20*/  LOP3.LUT R0, R3, 0x80000000, R0, 0x48, !PT ;  /* 0x8000000003007812 */ /* 0x000fc800078e4800 */
[----:B------:R-:W-:Y:S01]  /*4b30*/  LOP3.LUT R0, R0, 0x7f800000, RZ, 0xfc, !PT ;  /* 0x7f80000000007812 */ /* 0x000fe200078efcff */
[----:B------:R-:W-:Y:S06]  /*4b40*/  BRA `(.L_x_131) ;  /* 0x0000000000147947 */ /* 0x000fec0003800000 */
.L_x_125:
[----:B------:R-:W-:Y:S01]  /*4b50*/  LOP3.LUT R0, R3, 0x80000000, R0, 0x48, !PT ;  /* 0x8000000003007812 */ /* 0x000fe200078e4800 */
[----:B------:R-:W-:Y:S06]  /*4b60*/  BRA `(.L_x_131) ;  /* 0x00000000000c7947 */ /* 0x000fec0003800000 */
.L_x_124:
[----:B------:R-:W0:Y:S01]  /*4b70*/  MUFU.RSQ R0, -QNAN ;  /* 0xffc0000000007908 */ /* 0x000e220000001400 */
[----:B------:R-:W-:Y:S05]  /*4b80*/  BRA `(.L_x_131) ;  /* 0x0000000000047947 */ /* 0x000fea0003800000 */
.L_x_123:
[----:B------:R-:W-:-:S07]  /*4b90*/  FADD.FTZ R0, R0, R3 ;  /* 0x0000000300007221 */ /* 0x000fce0000010000 */
.L_x_131:
[----:B------:R-:W-:Y:S05]  /*4ba0*/  BSYNC.RECONVERGENT B2 ;  /* 0x0000000000027941 */ /* 0x000fea0003800200 */
.L_x_121:
[----:B------:R-:W-:Y:S01]  /*4bb0*/  HFMA2 R11, -RZ, RZ, 0, 0 ;  /* 0x00000000ff0b7431 */ /* 0x000fe200000001ff */
[----:B0-----:R-:W-:-:S03]  /*4bc0*/  MOV R3, R0 ;  /* 0x0000000000037202 */ /* 0x001fc60000000f00 */
[----:B------:R-:W-:Y:S05]  /*4bd0*/  RET.REL.NODEC R10 `(_ZN36_GLOBAL__N__c875156d_4_k_cu_67a4eecb18softmax_fwd_kernelILi256EEEvPKfS2_Pfiifb) ;  /* 0xffffffb40a087950 */ /* 0x000fea0003c3ffff */
.L_x_132:
        /* <DEDUP_REMOVED lines=10> */
.L_x_134:


//--------------------- .nv.shared._ZN36_GLOBAL__N__c875156d_4_k_cu_67a4eecb18softmax_bwd_kernelILi256EEEvPKfS2_Pfiifb --------------------------
	.section	.nv.shared._ZN36_GLOBAL__N__c875156d_4_k_cu_67a4eecb18softmax_bwd_kernelILi256EEEvPKfS2_Pfiifb,"aw",@nobits
	.sectionflags	@""
	.align	4
.nv.shared._ZN36_GLOBAL__N__c875156d_4_k_cu_67a4eecb18softmax_bwd_kernelILi256EEEvPKfS2_Pfiifb:
	.zero		1096


//--------------------- .nv.shared.reserved.0     --------------------------
	.section	.nv.shared.reserved.0,"aw",@nobits
	.weak		__nv_reservedSMEM_offset_0_alias
	.size		__nv_reservedSMEM_offset_0_alias, 0, 64
	.other		__nv_reservedSMEM_offset_0_alias,@"STO_CUDA_RESERVED_SHARED STV_DEFAULT"
__nv_reservedSMEM_offset_0_alias:
	.zero		0
	.zero		64


//--------------------- .nv.shared._ZN36_GLOBAL__N__c875156d_4_k_cu_67a4eecb18softmax_fwd_kernelILi256EEEvPKfS2_Pfiifb --------------------------
	.section	.nv.shared._ZN36_GLOBAL__N__c875156d_4_k_cu_67a4eecb18softmax_fwd_kernelILi256EEEvPKfS2_Pfiifb,"aw",@nobits
	.sectionflags	@""
	.align	4
.nv.shared._ZN36_GLOBAL__N__c875156d_4_k_cu_67a4eecb18softmax_fwd_kernelILi256EEEvPKfS2_Pfiifb:
	.zero		1096


//--------------------- .nv.constant0._ZN36_GLOBAL__N__c875156d_4_k_cu_67a4eecb18softmax_bwd_kernelILi256EEEvPKfS2_Pfiifb --------------------------
	.section	.nv.constant0._ZN36_GLOBAL__N__c875156d_4_k_cu_67a4eecb18softmax_bwd_kernelILi256EEEvPKfS2_Pfiifb,"a",@progbits
	.sectionflags	@""
	.align	4
.nv.constant0._ZN36_GLOBAL__N__c875156d_4_k_cu_67a4eecb18softmax_bwd_kernelILi256EEEvPKfS2_Pfiifb:
	.zero		933


//--------------------- .nv.constant0._ZN36_GLOBAL__N__c875156d_4_k_cu_67a4eecb18softmax_fwd_kernelILi256EEEvPKfS2_Pfiifb --------------------------
	.section	.nv.constant0._ZN36_GLOBAL__N__c875156d_4_k_cu_67a4eecb18softmax_fwd_kernelILi256EEEvPKfS2_Pfiifb,"a",@progbits
	.sectionflags	@""
	.align	4
.nv.constant0._ZN36_GLOBAL__N__c875156d_4_k_cu_67a4eecb18softmax_fwd_kernelILi256EEEvPKfS2_Pfiifb:
	.zero		933


//--------------------- SYMBOLS --------------------------

	.type		.nv.reservedSmem.offset0,@object
	.size		.nv.reservedSmem.offset0,0x4
	.type		.nv.reservedSmem.cap,@object
	.size		.nv.reservedSmem.cap,0x4
